	.target	sm_100a

	.elftype	@"ET_EXEC"


//--------------------- .note.nv.tkinfo           --------------------------
	.section	.note.nv.tkinfo,"",@"SHT_NOTE"
	.sectionflags	@"SHF_NOTE_NV_TKINFO"
	.tkinfo
        /*0018*/ 	.word	0x00000002
        /*0030*/ 	.string	""
        /*0030*/ 	.string	"ptxas"
        /*0030*/ 	.string	"Cuda compilation tools, release 13.0, V13.0.88"
        /*0030*/ 	.string	"Build cuda_13.0.r13.0/compiler.36424714_0"
        /*0030*/ 	.string	"-arch sm_100a -m 64 "



//--------------------- .note.nv.cuinfo           --------------------------
	.section	.note.nv.cuinfo,"",@"SHT_NOTE"
	.sectionflags	@"SHF_NOTE_NV_CUINFO"
        /*0018*/ 	.short	0x0002
        /*001a*/ 	.short	0x0064
        /*001c*/ 	.short	0x0082
	.zero		2


//--------------------- .nv.info                  --------------------------
	.section	.nv.info,"",@"SHT_CUDA_INFO"
	.align	4


	//----- nvinfo : EIATTR_REGCOUNT
	.align		4
        /*0000*/ 	.byte	0x04, 0x2f
        /*0002*/ 	.short	(.L_20 - .L_19)
	.align		4
.L_19:
        /*0004*/ 	.word	index@(_ZN7cutlass13device_kernelINS_4gemm6kernel13GemmUniversalIN4cute5tupleIJiiiiEEENS1_10collective13CollectiveMmaINS1_35MainloopSm100TmaUmmaWarpSpecializedILi3ELi2ELi4ENS5_IJNS4_1CILi2EEESB_NSA_ILi1EEEEEEEENS5_IJNSA_ILi128EEENSA_ILi256EEENSA_ILi32EEEEEENS_12float_e5m2_tENS5_IJlSC_lEEESJ_SK_NS4_8TiledMMAINS4_8MMA_AtomIJNS4_10MMA_TraitsINS4_25SM100_MMA_F8F6F4_2x1SM_SSEJSJ_SJ_fSF_SG_NS4_17integral_constantINS4_4UMMA5MajorELSR_0EEESS_NSP_INSQ_7ScaleInELST_0EEESU_EEEEEENS4_6LayoutINS5_IJSC_SC_SC_EEENS5_IJNSA_ILi0EEESZ_SZ_EEEEENS5_IJNS4_10UnderscoreES12_S12_EEEEENS4_28SM100_TMA_2SM_LOAD_MULTICASTENS4_14ComposedLayoutINS4_7SwizzleILi1ELi4ELi3EEENS4_18smem_ptr_flag_bitsILi8EEENSX_INS5_IJNSA_ILi8EEESH_EEENS5_IJSH_SC_EEEEEEEvNS4_8identityENS4_18SM100_TMA_2SM_LOADES1F_vS1G_EENS_8epilogue10collective18CollectiveEpilogueINS1J_23Sm100TmaWarpSpecializedILi4ELi2ELi32ELb0ELb0EEEJNS5_IJNSA_ILi64EEESG_SH_EEENS5_IJNSX_IS1O_SC_EENSX_INS5_IJSH_SB_EEENS5_IJSC_SF_EEEEEEEESJ_SK_SJ_SK_NS1J_6fusion15FusionCallbacksIS1N_NS1V_17LinearCombinationISJ_fSJ_fLNS_15FloatRoundStyleE2EEES1P_S1U_JEEENS4_5SM1004TMEM4LOAD26SM100_TMEM_LOAD_32dp32b32xENS4_13SM90_TMA_LOADES1F_NS4_39AutoVectorizingCopyWithAssumedAlignmentILi128EEENS4_14SM90_TMA_STOREES1F_S27_S27_EEEvvEEEEvNT_6ParamsE)
        /*0008*/ 	.word	0x00000074


	//----- nvinfo : EIATTR_FRAME_SIZE
	.align		4
.L_20:
        /*000c*/ 	.byte	0x04, 0x11
        /*000e*/ 	.short	(.L_22 - .L_21)
	.align		4
.L_21:
        /*0010*/ 	.word	index@($__internal_2_$__cuda_sm10x_tcgen05_guardrail_trap_unallocated_columns_being_dealloced)
        /*0014*/ 	.word	0x00000000


	//----- nvinfo : EIATTR_FRAME_SIZE
	.align		4
.L_22:
        /*0018*/ 	.byte	0x04, 0x11
        /*001a*/ 	.short	(.L_24 - .L_23)
	.align		4
.L_23:
        /*001c*/ 	.word	index@($__internal_1_$__cuda_sm10x_tcgen05_guardrail_trap_phase_invalid_during_alloc)
        /*0020*/ 	.word	0x00000000


	//----- nvinfo : EIATTR_FRAME_SIZE
	.align		4
.L_24:
        /*0024*/ 	.byte	0x04, 0x11
        /*0026*/ 	.short	(.L_26 - .L_25)
	.align		4
.L_25:
        /*0028*/ 	.word	index@($__internal_0_$__cuda_sm10x_tcgen05_guardrail_trap_col_being_dealloced_not_returned_by_alloc)
        /*002c*/ 	.word	0x00000000


	//----- nvinfo : EIATTR_FRAME_SIZE
	.align		4
.L_26:
        /*0030*/ 	.byte	0x04, 0x11
        /*0032*/ 	.short	(.L_28 - .L_27)
	.align		4
.L_27:
        /*0034*/ 	.word	index@(_ZN7cutlass13device_kernelINS_4gemm6kernel13GemmUniversalIN4cute5tupleIJiiiiEEENS1_10collective13CollectiveMmaINS1_35MainloopSm100TmaUmmaWarpSpecializedILi3ELi2ELi4ENS5_IJNS4_1CILi2EEESB_NSA_ILi1EEEEEEEENS5_IJNSA_ILi128EEENSA_ILi256EEENSA_ILi32EEEEEENS_12float_e5m2_tENS5_IJlSC_lEEESJ_SK_NS4_8TiledMMAINS4_8MMA_AtomIJNS4_10MMA_TraitsINS4_25SM100_MMA_F8F6F4_2x1SM_SSEJSJ_SJ_fSF_SG_NS4_17integral_constantINS4_4UMMA5MajorELSR_0EEESS_NSP_INSQ_7ScaleInELST_0EEESU_EEEEEENS4_6LayoutINS5_IJSC_SC_SC_EEENS5_IJNSA_ILi0EEESZ_SZ_EEEEENS5_IJNS4_10UnderscoreES12_S12_EEEEENS4_28SM100_TMA_2SM_LOAD_MULTICASTENS4_14ComposedLayoutINS4_7SwizzleILi1ELi4ELi3EEENS4_18smem_ptr_flag_bitsILi8EEENSX_INS5_IJNSA_ILi8EEESH_EEENS5_IJSH_SC_EEEEEEEvNS4_8identityENS4_18SM100_TMA_2SM_LOADES1F_vS1G_EENS_8epilogue10collective18CollectiveEpilogueINS1J_23Sm100TmaWarpSpecializedILi4ELi2ELi32ELb0ELb0EEEJNS5_IJNSA_ILi64EEESG_SH_EEENS5_IJNSX_IS1O_SC_EENSX_INS5_IJSH_SB_EEENS5_IJSC_SF_EEEEEEEESJ_SK_SJ_SK_NS1J_6fusion15FusionCallbacksIS1N_NS1V_17LinearCombinationISJ_fSJ_fLNS_15FloatRoundStyleE2EEES1P_S1U_JEEENS4_5SM1004TMEM4LOAD26SM100_TMEM_LOAD_32dp32b32xENS4_13SM90_TMA_LOADES1F_NS4_39AutoVectorizingCopyWithAssumedAlignmentILi128EEENS4_14SM90_TMA_STOREES1F_S27_S27_EEEvvEEEEvNT_6ParamsE)
        /*0038*/ 	.word	0x00000000


	//----- nvinfo : EIATTR_MIN_STACK_SIZE
	.align		4
.L_28:
        /*003c*/ 	.byte	0x04, 0x12
        /*003e*/ 	.short	(.L_30 - .L_29)
	.align		4
.L_29:
        /*0040*/ 	.word	index@(_ZN7cutlass13device_kernelINS_4gemm6kernel13GemmUniversalIN4cute5tupleIJiiiiEEENS1_10collective13CollectiveMmaINS1_35MainloopSm100TmaUmmaWarpSpecializedILi3ELi2ELi4ENS5_IJNS4_1CILi2EEESB_NSA_ILi1EEEEEEEENS5_IJNSA_ILi128EEENSA_ILi256EEENSA_ILi32EEEEEENS_12float_e5m2_tENS5_IJlSC_lEEESJ_SK_NS4_8TiledMMAINS4_8MMA_AtomIJNS4_10MMA_TraitsINS4_25SM100_MMA_F8F6F4_2x1SM_SSEJSJ_SJ_fSF_SG_NS4_17integral_constantINS4_4UMMA5MajorELSR_0EEESS_NSP_INSQ_7ScaleInELST_0EEESU_EEEEEENS4_6LayoutINS5_IJSC_SC_SC_EEENS5_IJNSA_ILi0EEESZ_SZ_EEEEENS5_IJNS4_10UnderscoreES12_S12_EEEEENS4_28SM100_TMA_2SM_LOAD_MULTICASTENS4_14ComposedLayoutINS4_7SwizzleILi1ELi4ELi3EEENS4_18smem_ptr_flag_bitsILi8EEENSX_INS5_IJNSA_ILi8EEESH_EEENS5_IJSH_SC_EEEEEEEvNS4_8identityENS4_18SM100_TMA_2SM_LOADES1F_vS1G_EENS_8epilogue10collective18CollectiveEpilogueINS1J_23Sm100TmaWarpSpecializedILi4ELi2ELi32ELb0ELb0EEEJNS5_IJNSA_ILi64EEESG_SH_EEENS5_IJNSX_IS1O_SC_EENSX_INS5_IJSH_SB_EEENS5_IJSC_SF_EEEEEEEESJ_SK_SJ_SK_NS1J_6fusion15FusionCallbacksIS1N_NS1V_17LinearCombinationISJ_fSJ_fLNS_15FloatRoundStyleE2EEES1P_S1U_JEEENS4_5SM1004TMEM4LOAD26SM100_TMEM_LOAD_32dp32b32xENS4_13SM90_TMA_LOADES1F_NS4_39AutoVectorizingCopyWithAssumedAlignmentILi128EEENS4_14SM90_TMA_STOREES1F_S27_S27_EEEvvEEEEvNT_6ParamsE)
        /*0044*/ 	.word	0x00000000
.L_30:


//--------------------- .nv.compat                --------------------------
	.section	.nv.compat,"",@"SHT_CUDA_COMPAT_INFO"
	.align	4
        /*0000*/ 	.byte	0x02, 0x09, 0x01, 0x00, 0x02, 0x02, 0x02, 0x00, 0x02, 0x05, 0x05, 0x00, 0x03, 0x07, 0x01, 0x01
        /*0010*/ 	.byte	0x02, 0x03, 0x01, 0x00, 0x02, 0x06, 0x01, 0x00, 0x04, 0x0b, 0x08, 0x00, 0x09, 0x00, 0x00, 0x00
        /*0020*/ 	.byte	0x00, 0x00, 0x00, 0x00


//--------------------- .nv.info._ZN7cutlass13device_kernelINS_4gemm6kernel13GemmUniversalIN4cute5tupleIJiiiiEEENS1_10collective13CollectiveMmaINS1_35MainloopSm100TmaUmmaWarpSpecializedILi3ELi2ELi4ENS5_IJNS4_1CILi2EEESB_NSA_ILi1EEEEEEEENS5_IJNSA_ILi128EEENSA_ILi256EEENSA_ILi32EEEEEENS_12float_e5m2_tENS5_IJlSC_lEEESJ_SK_NS4_8TiledMMAINS4_8MMA_AtomIJNS4_10MMA_TraitsINS4_25SM100_MMA_F8F6F4_2x1SM_SSEJSJ_SJ_fSF_SG_NS4_17integral_constantINS4_4UMMA5MajorELSR_0EEESS_NSP_INSQ_7ScaleInELST_0EEESU_EEEEEENS4_6LayoutINS5_IJSC_SC_SC_EEENS5_IJNSA_ILi0EEESZ_SZ_EEEEENS5_IJNS4_10UnderscoreES12_S12_EEEEENS4_28SM100_TMA_2SM_LOAD_MULTICASTENS4_14ComposedLayoutINS4_7SwizzleILi1ELi4ELi3EEENS4_18smem_ptr_flag_bitsILi8EEENSX_INS5_IJNSA_ILi8EEESH_EEENS5_IJSH_SC_EEEEEEEvNS4_8identityENS4_18SM100_TMA_2SM_LOADES1F_vS1G_EENS_8epilogue10collective18CollectiveEpilogueINS1J_23Sm100TmaWarpSpecializedILi4ELi2ELi32ELb0ELb0EEEJNS5_IJNSA_ILi64EEESG_SH_EEENS5_IJNSX_IS1O_SC_EENSX_INS5_IJSH_SB_EEENS5_IJSC_SF_EEEEEEEESJ_SK_SJ_SK_NS1J_6fusion15FusionCallbacksIS1N_NS1V_17LinearCombinationISJ_fSJ_fLNS_15FloatRoundStyleE2EEES1P_S1U_JEEENS4_5SM1004TMEM4LOAD26SM100_TMEM_LOAD_32dp32b32xENS4_13SM90_TMA_LOADES1F_NS4_39AutoVectorizingCopyWithAssumedAlignmentILi128EEENS4_14SM90_TMA_STOREES1F_S27_S27_EEEvvEEEEvNT_6ParamsE --------------------------
	.section	.nv.info._ZN7cutlass13device_kernelINS_4gemm6kernel13GemmUniversalIN4cute5tupleIJiiiiEEENS1_10collective13CollectiveMmaINS1_35MainloopSm100TmaUmmaWarpSpecializedILi3ELi2ELi4ENS5_IJNS4_1CILi2EEESB_NSA_ILi1EEEEEEEENS5_IJNSA_ILi128EEENSA_ILi256EEENSA_ILi32EEEEEENS_12float_e5m2_tENS5_IJlSC_lEEESJ_SK_NS4_8TiledMMAINS4_8MMA_AtomIJNS4_10MMA_TraitsINS4_25SM100_MMA_F8F6F4_2x1SM_SSEJSJ_SJ_fSF_SG_NS4_17integral_constantINS4_4UMMA5MajorELSR_0EEESS_NSP_INSQ_7ScaleInELST_0EEESU_EEEEEENS4_6LayoutINS5_IJSC_SC_SC_EEENS5_IJNSA_ILi0EEESZ_SZ_EEEEENS5_IJNS4_10UnderscoreES12_S12_EEEEENS4_28SM100_TMA_2SM_LOAD_MULTICASTENS4_14ComposedLayoutINS4_7SwizzleILi1ELi4ELi3EEENS4_18smem_ptr_flag_bitsILi8EEENSX_INS5_IJNSA_ILi8EEESH_EEENS5_IJSH_SC_EEEEEEEvNS4_8identityENS4_18SM100_TMA_2SM_LOADES1F_vS1G_EENS_8epilogue10collective18CollectiveEpilogueINS1J_23Sm100TmaWarpSpecializedILi4ELi2ELi32ELb0ELb0EEEJNS5_IJNSA_ILi64EEESG_SH_EEENS5_IJNSX_IS1O_SC_EENSX_INS5_IJSH_SB_EEENS5_IJSC_SF_EEEEEEEESJ_SK_SJ_SK_NS1J_6fusion15FusionCallbacksIS1N_NS1V_17LinearCombinationISJ_fSJ_fLNS_15FloatRoundStyleE2EEES1P_S1U_JEEENS4_5SM1004TMEM4LOAD26SM100_TMEM_LOAD_32dp32b32xENS4_13SM90_TMA_LOADES1F_NS4_39AutoVectorizingCopyWithAssumedAlignmentILi128EEENS4_14SM90_TMA_STOREES1F_S27_S27_EEEvvEEEEvNT_6ParamsE,"",@"SHT_CUDA_INFO"
	.sectionflags	@""
	.align	4


	//----- nvinfo : EIATTR_CUDA_API_VERSION
	.align		4
        /*0000*/ 	.byte	0x04, 0x37
        /*0002*/ 	.short	(.L_32 - .L_31)
.L_31:
        /*0004*/ 	.word	0x00000082


	//----- nvinfo : EIATTR_KPARAM_INFO
	.align		4
.L_32:
        /*0008*/ 	.byte	0x04, 0x17
        /*000a*/ 	.short	(.L_34 - .L_33)
.L_33:
        /*000c*/ 	.word	0x00000000
        /*0010*/ 	.short	0x0000
        /*0012*/ 	.short	0x0000
        /*0014*/ 	.byte	0x00, 0xf0, 0x01, 0x20


	//----- nvinfo : EIATTR_AT_ENTRY_FRAGMENTS
	.align		4
.L_34:
        /*0018*/ 	.byte	0x04, 0x4f
        /*001a*/ 	.short	(.L_36 - .L_35)


	//   ....[0]....
.L_35:
        /*001c*/ 	.word	0x00000007


	//----- nvinfo : EIATTR_RESERVED_SMEM_USED
	.align		4
.L_36:
        /*0020*/ 	.byte	0x01, 0x41
	.zero		2


	//----- nvinfo : EIATTR_SPARSE_MMA_MASK
	.align		4
        /*0024*/ 	.byte	0x03, 0x50
        /*0026*/ 	.short	0x0000


	//----- nvinfo : EIATTR_TCGEN05_2CTA_USED
	.align		4
        /*0028*/ 	.byte	0x01, 0x52
	.zero		2


	//----- nvinfo : EIATTR_MAXREG_COUNT
	.align		4
        /*002c*/ 	.byte	0x03, 0x1b
        /*002e*/ 	.short	0x00ff


	//----- nvinfo : EIATTR_NUM_BARRIERS
	.align		4
        /*0030*/ 	.byte	0x02, 0x4c
        /*0032*/ 	.byte	0x07
	.zero		1


	//----- nvinfo : EIATTR_EXTERNS
	.align		4
        /*0034*/ 	.byte	0x04, 0x0f
        /*0036*/ 	.short	(.L_38 - .L_37)


	//   ....[0]....
	.align		4
.L_37:
        /*0038*/ 	.word	index@(__assertfail)


	//----- nvinfo : EIATTR_MERCURY_ISA_VERSION
	.align		4
.L_38:
        /*003c*/ 	.byte	0x03, 0x5f
        /*003e*/ 	.short	0x0101


	//----- nvinfo : EIATTR_INT_WARP_WIDE_INSTR_OFFSETS
	.align		4
        /*0040*/ 	.byte	0x04, 0x31
        /*0042*/ 	.short	(.L_40 - .L_39)


	//   ....[0]....
.L_39:
        /*0044*/ 	.word	0x00000d50


	//   ....[1]....
        /*0048*/ 	.word	0x00000df0


	//   ....[2]....
        /*004c*/ 	.word	0x00004090


	//   ....[3]....
        /*0050*/ 	.word	0x000040b0


	//   ....[4]....
        /*0054*/ 	.word	0x000040e0


	//   ....[5]....
        /*0058*/ 	.word	0x00004c50


	//   ....[6]....
        /*005c*/ 	.word	0x00004cf0


	//   ....[7]....
        /*0060*/ 	.word	0x00004da0


	//   ....[8]....
        /*0064*/ 	.word	0x00004e10


	//   ....[9]....
        /*0068*/ 	.word	0x00004ed0


	//   ....[10]....
        /*006c*/ 	.word	0x00004f70


	//   ....[11]....
        /*0070*/ 	.word	0x00004fe0


	//   ....[12]....
        /*0074*/ 	.word	0x000050a0


	//   ....[13]....
        /*0078*/ 	.word	0x00005140


	//   ....[14]....
        /*007c*/ 	.word	0x000051e0


	//   ....[15]....
        /*0080*/ 	.word	0x000052d0


	//   ....[16]....
        /*0084*/ 	.word	0x000053a0


	//----- nvinfo : EIATTR_COOP_GROUP_MASK_REGIDS
	.align		4
.L_40:
        /*0088*/ 	.byte	0x04, 0x29
        /*008a*/ 	.short	(.L_42 - .L_41)


	//   ....[0]....
.L_41:
        /*008c*/ 	.word	0xffffffff


	//   ....[1]....
        /*0090*/ 	.word	0xffffffff


	//   ....[2]....
        /*0094*/ 	.word	0xffffffff


	//   ....[3]....
        /*0098*/ 	.word	0xffffffff


	//   ....[4]....
        /*009c*/ 	.word	0xffffffff


	//   ....[5]....
        /*00a0*/ 	.word	0xffffffff


	//   ....[6]....
        /*00a4*/ 	.word	0xffffffff


	//   ....[7]....
        /*00a8*/ 	.word	0xffffffff


	//   ....[8]....
        /*00ac*/ 	.word	0xffffffff


	//   ....[9]....
        /*00b0*/ 	.word	0xffffffff


	//   ....[10]....
        /*00b4*/ 	.word	0xffffffff


	//   ....[11]....
        /*00b8*/ 	.word	0xffffffff


	//   ....[12]....
        /*00bc*/ 	.word	0xffffffff


	//   ....[13]....
        /*00c0*/ 	.word	0xffffffff


	//----- nvinfo : EIATTR_COOP_GROUP_INSTR_OFFSETS
	.align		4
.L_42:
        /*00c4*/ 	.byte	0x04, 0x28
        /*00c6*/ 	.short	(.L_44 - .L_43)


	//   ....[0]....
.L_43:
        /*00c8*/ 	.word	0x000000b0


	//   ....[1]....
        /*00cc*/ 	.word	0x00000520


	//   ....[2]....
        /*00d0*/ 	.word	0x000006c0


	//   ....[3]....
        /*00d4*/ 	.word	0x00000850


	//   ....[4]....
        /*00d8*/ 	.word	0x00000940


	//   ....[5]....
        /*00dc*/ 	.word	0x00000aa0


	//   ....[6]....
        /*00e0*/ 	.word	0x00000c30


	//   ....[7]....
        /*00e4*/ 	.word	0x00000e70


	//   ....[8]....
        /*00e8*/ 	.word	0x000021a0


	//   ....[9]....
        /*00ec*/ 	.word	0x00002fc0


	//   ....[10]....
        /*00f0*/ 	.word	0x00003490


	//   ....[11]....
        /*00f4*/ 	.word	0x000034c0


	//   ....[12]....
        /*00f8*/ 	.word	0x00003f90


	//   ....[13]....
        /*00fc*/ 	.word	0x000041a0


	//----- nvinfo : EIATTR_VRC_CTA_INIT_COUNT
	.align		4
.L_44:
        /*0100*/ 	.byte	0x02, 0x4a
        /*0102*/ 	.byte	0x80
	.zero		1


	//----- nvinfo : EIATTR_SYSCALL_OFFSETS
	.align		4
        /*0104*/ 	.byte	0x04, 0x46
        /*0106*/ 	.short	(.L_46 - .L_45)


	//   ....[0]....
.L_45:
        /*0108*/ 	.word	0x00005f20


	//   ....[1]....
        /*010c*/ 	.word	0x00006060


	//   ....[2]....
        /*0110*/ 	.word	0x00006880


	//   ....[3]....
        /*0114*/ 	.word	0x00007660


	//   ....[4]....
        /*0118*/ 	.word	0x000083f0


	//   ....[5]....
        /*011c*/ 	.word	0x000091a0


	//----- nvinfo : EIATTR_MBARRIER_INSTR_OFFSETS
	.align		4
.L_46:
        /*0120*/ 	.byte	0x04, 0x39
        /*0122*/ 	.short	(.L_48 - .L_47)


	//   ....[0]....
.L_47:
        /*0124*/ 	.word	0x00000650
        /*0128*/ 	.word	0x000000ff
        /*012c*/ 	.word	0x00000000
        /*0130*/ 	.short	0x0100
        /*0132*/ 	.byte	0x04
	.zero		1


	//   ....[1]....
        /*0134*/ 	.word	0x00000660
        /*0138*/ 	.word	0x000000ff
        /*013c*/ 	.word	0x00000018
        /*0140*/ 	.short	0x0100
        /*0142*/ 	.byte	0x04
	.zero		1


	//   ....[2]....
        /*0144*/ 	.word	0x00000670
        /*0148*/ 	.word	0x000000ff
        /*014c*/ 	.word	0x00000008
        /*0150*/ 	.short	0x0100
        /*0152*/ 	.byte	0x04
	.zero		1


	//   ....[3]....
        /*0154*/ 	.word	0x00000680
        /*0158*/ 	.word	0x000000ff
        /*015c*/ 	.word	0x00000020
        /*0160*/ 	.short	0x0100
        /*0162*/ 	.byte	0x04
	.zero		1


	//   ....[4]....
        /*0164*/ 	.word	0x00000690
        /*0168*/ 	.word	0x000000ff
        /*016c*/ 	.word	0x00000010
        /*0170*/ 	.short	0x0100
        /*0172*/ 	.byte	0x04
	.zero		1


	//   ....[5]....
        /*0174*/ 	.word	0x000006a0
        /*0178*/ 	.word	0x000000ff
        /*017c*/ 	.word	0x00000028
        /*0180*/ 	.short	0x0100
        /*0182*/ 	.byte	0x04
	.zero		1


	//   ....[6]....
        /*0184*/ 	.word	0x000007c0
        /*0188*/ 	.word	0x000000ff
        /*018c*/ 	.word	0x00000030
        /*0190*/ 	.short	0x0100
        /*0192*/ 	.byte	0x04
	.zero		1


	//   ....[7]....
        /*0194*/ 	.word	0x000007d0
        /*0198*/ 	.word	0x000000ff
        /*019c*/ 	.word	0x00000050
        /*01a0*/ 	.short	0x0100
        /*01a2*/ 	.byte	0x04
	.zero		1


	//   ....[8]....
        /*01a4*/ 	.word	0x000007e0
        /*01a8*/ 	.word	0x000000ff
        /*01ac*/ 	.word	0x00000038
        /*01b0*/ 	.short	0x0100
        /*01b2*/ 	.byte	0x04
	.zero		1


	//   ....[9]....
        /*01b4*/ 	.word	0x000007f0
        /*01b8*/ 	.word	0x000000ff
        /*01bc*/ 	.word	0x00000058
        /*01c0*/ 	.short	0x0100
        /*01c2*/ 	.byte	0x04
	.zero		1


	//   ....[10]....
        /*01c4*/ 	.word	0x00000800
        /*01c8*/ 	.word	0x000000ff
        /*01cc*/ 	.word	0x00000040
        /*01d0*/ 	.short	0x0100
        /*01d2*/ 	.byte	0x04
	.zero		1


	//   ....[11]....
        /*01d4*/ 	.word	0x00000810
        /*01d8*/ 	.word	0x000000ff
        /*01dc*/ 	.word	0x00000060
        /*01e0*/ 	.short	0x0100
        /*01e2*/ 	.byte	0x04
	.zero		1


	//   ....[12]....
        /*01e4*/ 	.word	0x00000820
        /*01e8*/ 	.word	0x000000ff
        /*01ec*/ 	.word	0x00000048
        /*01f0*/ 	.short	0x0100
        /*01f2*/ 	.byte	0x04
	.zero		1


	//   ....[13]....
        /*01f4*/ 	.word	0x00000830
        /*01f8*/ 	.word	0x000000ff
        /*01fc*/ 	.word	0x00000068
        /*0200*/ 	.short	0x0100
        /*0202*/ 	.byte	0x04
	.zero		1


	//   ....[14]....
        /*0204*/ 	.word	0x00000910
        /*0208*/ 	.word	0x000000ff
        /*020c*/ 	.word	0x00000070
        /*0210*/ 	.short	0x0100
        /*0212*/ 	.byte	0x06
	.zero		1


	//   ....[15]....
        /*0214*/ 	.word	0x00000920
        /*0218*/ 	.word	0x000000ff
        /*021c*/ 	.word	0x00000078
        /*0220*/ 	.short	0x0100
        /*0222*/ 	.byte	0x06
	.zero		1


	//   ....[16]....
        /*0224*/ 	.word	0x00000a50
        /*0228*/ 	.word	0x000000ff
        /*022c*/ 	.word	0x00000080
        /*0230*/ 	.short	0x0100
        /*0232*/ 	.byte	0x06
	.zero		1


	//   ....[17]....
        /*0234*/ 	.word	0x00000a60
        /*0238*/ 	.word	0x000000ff
        /*023c*/ 	.word	0x00000090
        /*0240*/ 	.short	0x0100
        /*0242*/ 	.byte	0x06
	.zero		1


	//   ....[18]....
        /*0244*/ 	.word	0x00000a70
        /*0248*/ 	.word	0x000000ff
        /*024c*/ 	.word	0x00000088
        /*0250*/ 	.short	0x0100
        /*0252*/ 	.byte	0x06
	.zero		1


	//   ....[19]....
        /*0254*/ 	.word	0x00000a80
        /*0258*/ 	.word	0x000000ff
        /*025c*/ 	.word	0x00000098
        /*0260*/ 	.short	0x0100
        /*0262*/ 	.byte	0x06
	.zero		1


	//   ....[20]....
        /*0264*/ 	.word	0x00000ba0
        /*0268*/ 	.word	0x000000ff
        /*026c*/ 	.word	0x000000a0
        /*0270*/ 	.short	0x0100
        /*0272*/ 	.byte	0x04
	.zero		1


	//   ....[21]....
        /*0274*/ 	.word	0x00000bb0
        /*0278*/ 	.word	0x000000ff
        /*027c*/ 	.word	0x000000c0
        /*0280*/ 	.short	0x0100
        /*0282*/ 	.byte	0x04
	.zero		1


	//   ....[22]....
        /*0284*/ 	.word	0x00000bc0
        /*0288*/ 	.word	0x000000ff
        /*028c*/ 	.word	0x000000a8
        /*0290*/ 	.short	0x0100
        /*0292*/ 	.byte	0x04
	.zero		1


	//   ....[23]....
        /*0294*/ 	.word	0x00000bd0
        /*0298*/ 	.word	0x000000ff
        /*029c*/ 	.word	0x000000c8
        /*02a0*/ 	.short	0x0100
        /*02a2*/ 	.byte	0x04
	.zero		1


	//   ....[24]....
        /*02a4*/ 	.word	0x00000be0
        /*02a8*/ 	.word	0x000000ff
        /*02ac*/ 	.word	0x000000b0
        /*02b0*/ 	.short	0x0100
        /*02b2*/ 	.byte	0x04
	.zero		1


	//   ....[25]....
        /*02b4*/ 	.word	0x00000bf0
        /*02b8*/ 	.word	0x000000ff
        /*02bc*/ 	.word	0x000000d0
        /*02c0*/ 	.short	0x0100
        /*02c2*/ 	.byte	0x04
	.zero		1


	//   ....[26]....
        /*02c4*/ 	.word	0x00000c00
        /*02c8*/ 	.word	0x000000ff
        /*02cc*/ 	.word	0x000000b8
        /*02d0*/ 	.short	0x0100
        /*02d2*/ 	.byte	0x04
	.zero		1


	//   ....[27]....
        /*02d4*/ 	.word	0x00000c10
        /*02d8*/ 	.word	0x000000ff
        /*02dc*/ 	.word	0x000000d8
        /*02e0*/ 	.short	0x0100
        /*02e2*/ 	.byte	0x04
	.zero		1


	//   ....[28]....
        /*02e4*/ 	.word	0x00000d00
        /*02e8*/ 	.word	0x000000ff
        /*02ec*/ 	.word	0x000000e0
        /*02f0*/ 	.short	0x0100
        /*02f2*/ 	.byte	0x04
	.zero		1


	//   ....[29]....
        /*02f4*/ 	.word	0x00000d10
        /*02f8*/ 	.word	0x000000ff
        /*02fc*/ 	.word	0x000000f0
        /*0300*/ 	.short	0x0100
        /*0302*/ 	.byte	0x04
	.zero		1


	//   ....[30]....
        /*0304*/ 	.word	0x00000d20
        /*0308*/ 	.word	0x000000ff
        /*030c*/ 	.word	0x000000e8
        /*0310*/ 	.short	0x0100
        /*0312*/ 	.byte	0x04
	.zero		1


	//   ....[31]....
        /*0314*/ 	.word	0x00000d30
        /*0318*/ 	.word	0x000000ff
        /*031c*/ 	.word	0x000000f8
        /*0320*/ 	.short	0x0100
        /*0322*/ 	.byte	0x04
	.zero		1


	//   ....[32]....
        /*0324*/ 	.word	0x00000e30
        /*0328*/ 	.word	0x000000ff
        /*032c*/ 	.word	0x00000100
        /*0330*/ 	.short	0x0100
        /*0332*/ 	.byte	0x06
	.zero		1


	//   ....[33]....
        /*0334*/ 	.word	0x000019f0
        /*0338*/ 	.word	0x00000000
        /*033c*/ 	.word	0x000000f0
        /*0340*/ 	.short	0x010a
        /*0342*/ 	.byte	0xff
	.zero		1


	//   ....[34]....
        /*0344*/ 	.word	0x00001a10
        /*0348*/ 	.word	0x00000000
        /*034c*/ 	.word	0x000000e0
        /*0350*/ 	.short	0x0101
        /*0352*/ 	.byte	0xff
	.zero		1


	//   ....[35]....
        /*0354*/ 	.word	0x00001ac0
        /*0358*/ 	.word	0x000000ff
        /*035c*/ 	.word	0x00000018
        /*0360*/ 	.short	0x010a
        /*0362*/ 	.byte	0x04
	.zero		1


	//   ....[36]....
        /*0364*/ 	.word	0x00001b90
        /*0368*/ 	.word	0x000000ff
        /*036c*/ 	.word	0x00000018
        /*0370*/ 	.short	0x010a
        /*0372*/ 	.byte	0x21
	.zero		1


	//   ....[37]....
        /*0374*/ 	.word	0x00001d40
        /*0378*/ 	.word	0x000000ff
        /*037c*/ 	.word	0x00000018
        /*0380*/ 	.short	0x010a
        /*0382*/ 	.byte	0x05
	.zero		1


	//   ....[38]....
        /*0384*/ 	.word	0x00001e50
        /*0388*/ 	.word	0x000000ff
        /*038c*/ 	.word	0x00000078
        /*0390*/ 	.short	0x0101
        /*0392*/ 	.byte	0x0d
	.zero		1


	//   ....[39]....
        /*0394*/ 	.word	0x00001e70
        /*0398*/ 	.word	0x000000ff
        /*039c*/ 	.word	0x00000018
        /*03a0*/ 	.short	0x010a
        /*03a2*/ 	.byte	0x04
	.zero		1


	//   ....[40]....
        /*03a4*/ 	.word	0x00001ef0
        /*03a8*/ 	.word	0x000000ff
        /*03ac*/ 	.word	0x00000018
        /*03b0*/ 	.short	0x010a
        /*03b2*/ 	.byte	0x11
	.zero		1


	//   ....[41]....
        /*03b4*/ 	.word	0x00002090
        /*03b8*/ 	.word	0x000000ff
        /*03bc*/ 	.word	0x00000018
        /*03c0*/ 	.short	0x010a
        /*03c2*/ 	.byte	0x05
	.zero		1


	//   ....[42]....
        /*03c4*/ 	.word	0x000021d0
        /*03c8*/ 	.word	0x00000003
        /*03cc*/ 	.word	0x00000080
        /*03d0*/ 	.short	0x010a
        /*03d2*/ 	.byte	0xff
	.zero		1


	//   ....[43]....
        /*03d4*/ 	.word	0x00002320
        /*03d8*/ 	.word	0x00000000
        /*03dc*/ 	.word	0x00000000
        /*03e0*/ 	.short	0x0101
        /*03e2*/ 	.byte	0xff
	.zero		1


	//   ....[44]....
        /*03e4*/ 	.word	0x000028d0
        /*03e8*/ 	.word	0x000000ff
        /*03ec*/ 	.word	0x00000000
        /*03f0*/ 	.short	0x010a
        /*03f2*/ 	.byte	0x04
	.zero		1


	//   ....[45]....
        /*03f4*/ 	.word	0x00002960
        /*03f8*/ 	.word	0x000000ff
        /*03fc*/ 	.word	0x00000000
        /*0400*/ 	.short	0x010a
        /*0402*/ 	.byte	0x05
	.zero		1


	//   ....[46]....
        /*0404*/ 	.word	0x00002a00
        /*0408*/ 	.word	0x00000000
        /*040c*/ 	.word	0x00000000
        /*0410*/ 	.short	0x010a
        /*0412*/ 	.byte	0xff
	.zero		1


	//   ....[47]....
        /*0414*/ 	.word	0x00002b20
        /*0418*/ 	.word	0x00000002
        /*041c*/ 	.word	0x000000e0
        /*0420*/ 	.short	0x010a
        /*0422*/ 	.byte	0xff
	.zero		1


	//   ....[48]....
        /*0424*/ 	.word	0x00002b80
        /*0428*/ 	.word	0x00000004
        /*042c*/ 	.word	0x00000000
        /*0430*/ 	.short	0x0101
        /*0432*/ 	.byte	0xff
	.zero		1


	//   ....[49]....
        /*0434*/ 	.word	0x00002ba0
        /*0438*/ 	.word	0x000000ff
        /*043c*/ 	.word	0x00000090
        /*0440*/ 	.short	0x010a
        /*0442*/ 	.byte	0x04
	.zero		1


	//   ....[50]....
        /*0444*/ 	.word	0x00002cc0
        /*0448*/ 	.word	0x00000002
        /*044c*/ 	.word	0x00000080
        /*0450*/ 	.short	0x010a
        /*0452*/ 	.byte	0xff
	.zero		1


	//   ....[51]....
        /*0454*/ 	.word	0x00002dd0
        /*0458*/ 	.word	0x00000002
        /*045c*/ 	.word	0x00000000
        /*0460*/ 	.short	0x0101
        /*0462*/ 	.byte	0xff
	.zero		1


	//   ....[52]....
        /*0464*/ 	.word	0x00002e60
        /*0468*/ 	.word	0x000000ff
        /*046c*/ 	.word	0x00000090
        /*0470*/ 	.short	0x0106
        /*0472*/ 	.byte	0x04
	.zero		1


	//   ....[53]....
        /*0474*/ 	.word	0x00002e80
        /*0478*/ 	.word	0x000000ff
        /*047c*/ 	.word	0x00000090
        /*0480*/ 	.short	0x010a
        /*0482*/ 	.byte	0x04
	.zero		1


	//   ....[54]....
        /*0484*/ 	.word	0x00002f10
        /*0488*/ 	.word	0x000000ff
        /*048c*/ 	.word	0x00000090
        /*0490*/ 	.short	0x0106
        /*0492*/ 	.byte	0x07
	.zero		1


	//   ....[55]....
        /*0494*/ 	.word	0x00002f50
        /*0498*/ 	.word	0x00000000
        /*049c*/ 	.word	0x00000090
        /*04a0*/ 	.short	0x010a
        /*04a2*/ 	.byte	0xff
	.zero		1


	//   ....[56]....
        /*04a4*/ 	.word	0x00003190
        /*04a8*/ 	.word	0x000000ff
        /*04ac*/ 	.word	0x00000008
        /*04b0*/ 	.short	0x010a
        /*04b2*/ 	.byte	0x05
	.zero		1


	//   ....[57]....
        /*04b4*/ 	.word	0x000031b0
        /*04b8*/ 	.word	0x000000ff
        /*04bc*/ 	.word	0x00000008
        /*04c0*/ 	.short	0x010a
        /*04c2*/ 	.byte	0x05
	.zero		1


	//   ....[58]....
        /*04c4*/ 	.word	0x00003340
        /*04c8*/ 	.word	0x000000ff
        /*04cc*/ 	.word	0x00000008
        /*04d0*/ 	.short	0x010a
        /*04d2*/ 	.byte	0x05
	.zero		1


	//   ....[59]....
        /*04d4*/ 	.word	0x00003360
        /*04d8*/ 	.word	0x000000ff
        /*04dc*/ 	.word	0x00000008
        /*04e0*/ 	.short	0x010a
        /*04e2*/ 	.byte	0x05
	.zero		1


	//   ....[60]....
        /*04e4*/ 	.word	0x00003420
        /*04e8*/ 	.word	0x000000ff
        /*04ec*/ 	.word	0x00000000
        /*04f0*/ 	.short	0x0101
        /*04f2*/ 	.byte	0x04
	.zero		1


	//   ....[61]....
        /*04f4*/ 	.word	0x00003700
        /*04f8*/ 	.word	0x00000000
        /*04fc*/ 	.word	0x00000080
        /*0500*/ 	.short	0x010a
        /*0502*/ 	.byte	0xff
	.zero		1


	//   ....[62]....
        /*0504*/ 	.word	0x000037c0
        /*0508*/ 	.word	0x00000000
        /*050c*/ 	.word	0x00000000
        /*0510*/ 	.short	0x0101
        /*0512*/ 	.byte	0xff
	.zero		1


	//   ....[63]....
        /*0514*/ 	.word	0x00003870
        /*0518*/ 	.word	0x000000ff
        /*051c*/ 	.word	0x00000000
        /*0520*/ 	.short	0x010a
        /*0522*/ 	.byte	0x04
	.zero		1


	//   ....[64]....
        /*0524*/ 	.word	0x00003880
        /*0528*/ 	.word	0x000000ff
        /*052c*/ 	.word	0x000000c0
        /*0530*/ 	.short	0x010a
        /*0532*/ 	.byte	0x13
	.zero		1


	//   ....[65]....
        /*0534*/ 	.word	0x00003940
        /*0538*/ 	.word	0x000000ff
        /*053c*/ 	.word	0x00000000
        /*0540*/ 	.short	0x010a
        /*0542*/ 	.byte	0x06
	.zero		1


	//   ....[66]....
        /*0544*/ 	.word	0x00003a60
        /*0548*/ 	.word	0x000000ff
        /*054c*/ 	.word	0x00000000
        /*0550*/ 	.short	0x010a
        /*0552*/ 	.byte	0x04
	.zero		1


	//   ....[67]....
        /*0554*/ 	.word	0x00003c80
        /*0558*/ 	.word	0x000000ff
        /*055c*/ 	.word	0x00000000
        /*0560*/ 	.short	0x010a
        /*0562*/ 	.byte	0x04
	.zero		1


	//   ....[68]....
        /*0564*/ 	.word	0x00003d10
        /*0568*/ 	.word	0x000000ff
        /*056c*/ 	.word	0x00000000
        /*0570*/ 	.short	0x010a
        /*0572*/ 	.byte	0x05
	.zero		1


	//   ....[69]....
        /*0574*/ 	.word	0x00003da0
        /*0578*/ 	.word	0x000000ff
        /*057c*/ 	.word	0x00000000
        /*0580*/ 	.short	0x010a
        /*0582*/ 	.byte	0x05
	.zero		1


	//   ....[70]....
        /*0584*/ 	.word	0x00003e40
        /*0588*/ 	.word	0x00000000
        /*058c*/ 	.word	0x00000000
        /*0590*/ 	.short	0x010a
        /*0592*/ 	.byte	0xff
	.zero		1


	//   ....[71]....
        /*0594*/ 	.word	0x00003e80
        /*0598*/ 	.word	0x00000000
        /*059c*/ 	.word	0x00000000
        /*05a0*/ 	.short	0x010a
        /*05a2*/ 	.byte	0xff
	.zero		1


	//   ....[72]....
        /*05a4*/ 	.word	0x00003ef0
        /*05a8*/ 	.word	0x000000ff
        /*05ac*/ 	.word	0x00000000
        /*05b0*/ 	.short	0x0101
        /*05b2*/ 	.byte	0x04
	.zero		1


	//   ....[73]....
        /*05b4*/ 	.word	0x00003f30
        /*05b8*/ 	.word	0x000000ff
        /*05bc*/ 	.word	0x00000100
        /*05c0*/ 	.short	0x010a
        /*05c2*/ 	.byte	0x0d
	.zero		1


	//   ....[74]....
        /*05c4*/ 	.word	0x00003f80
        /*05c8*/ 	.word	0x000000ff
        /*05cc*/ 	.word	0x00000000
        /*05d0*/ 	.short	0x0101
        /*05d2*/ 	.byte	0x04
	.zero		1


	//   ....[75]....
        /*05d4*/ 	.word	0x00004450
        /*05d8*/ 	.word	0x0000000c
        /*05dc*/ 	.word	0x00000080
        /*05e0*/ 	.short	0x010a
        /*05e2*/ 	.byte	0xff
	.zero		1


	//   ....[76]....
        /*05e4*/ 	.word	0x000045c0
        /*05e8*/ 	.word	0x00000000
        /*05ec*/ 	.word	0x00000000
        /*05f0*/ 	.short	0x0101
        /*05f2*/ 	.byte	0xff
	.zero		1


	//   ....[77]....
        /*05f4*/ 	.word	0x00004a50
        /*05f8*/ 	.word	0x000000ff
        /*05fc*/ 	.word	0x00000078
        /*0600*/ 	.short	0x010a
        /*0602*/ 	.byte	0x15
	.zero		1


	//   ....[78]....
        /*0604*/ 	.word	0x00004bd0
        /*0608*/ 	.word	0x000000ff
        /*060c*/ 	.word	0x00000050
        /*0610*/ 	.short	0x010a
        /*0612*/ 	.byte	0x15
	.zero		1


	//   ....[79]....
        /*0614*/ 	.word	0x00004dc0
        /*0618*/ 	.word	0x000000ff
        /*061c*/ 	.word	0x00000030
        /*0620*/ 	.short	0x010b
        /*0622*/ 	.byte	0x15
	.zero		1


	//   ....[80]....
        /*0624*/ 	.word	0x00004dd0
        /*0628*/ 	.word	0x000000ff
        /*062c*/ 	.word	0x00000000
        /*0630*/ 	.short	0x0101
        /*0632*/ 	.byte	0x2e
	.zero		1


	//   ....[81]....
        /*0634*/ 	.word	0x00004de0
        /*0638*/ 	.word	0x000000ff
        /*063c*/ 	.word	0x00000058
        /*0640*/ 	.short	0x010a
        /*0642*/ 	.byte	0x15
	.zero		1


	//   ....[82]....
        /*0644*/ 	.word	0x00004f90
        /*0648*/ 	.word	0x000000ff
        /*064c*/ 	.word	0x00000038
        /*0650*/ 	.short	0x010b
        /*0652*/ 	.byte	0x15
	.zero		1


	//   ....[83]....
        /*0654*/ 	.word	0x00004fa0
        /*0658*/ 	.word	0x000000ff
        /*065c*/ 	.word	0x00000000
        /*0660*/ 	.short	0x0101
        /*0662*/ 	.byte	0x27
	.zero		1


	//   ....[84]....
        /*0664*/ 	.word	0x00004fb0
        /*0668*/ 	.word	0x000000ff
        /*066c*/ 	.word	0x00000060
        /*0670*/ 	.short	0x010a
        /*0672*/ 	.byte	0x15
	.zero		1


	//   ....[85]....
        /*0674*/ 	.word	0x00005160
        /*0678*/ 	.word	0x000000ff
        /*067c*/ 	.word	0x00000040
        /*0680*/ 	.short	0x010b
        /*0682*/ 	.byte	0x15
	.zero		1


	//   ....[86]....
        /*0684*/ 	.word	0x00005170
        /*0688*/ 	.word	0x000000ff
        /*068c*/ 	.word	0x00000000
        /*0690*/ 	.short	0x0101
        /*0692*/ 	.byte	0x26
	.zero		1


	//   ....[87]....
        /*0694*/ 	.word	0x00005180
        /*0698*/ 	.word	0x000000ff
        /*069c*/ 	.word	0x00000068
        /*06a0*/ 	.short	0x010a
        /*06a2*/ 	.byte	0x15
	.zero		1


	//   ....[88]....
        /*06a4*/ 	.word	0x000053c0
        /*06a8*/ 	.word	0x000000ff
        /*06ac*/ 	.word	0x00000048
        /*06b0*/ 	.short	0x010b
        /*06b2*/ 	.byte	0x15
	.zero		1


	//   ....[89]....
        /*06b4*/ 	.word	0x000053d0
        /*06b8*/ 	.word	0x000000ff
        /*06bc*/ 	.word	0x00000000
        /*06c0*/ 	.short	0x0101
        /*06c2*/ 	.byte	0x25
	.zero		1


	//   ....[90]....
        /*06c4*/ 	.word	0x00005410
        /*06c8*/ 	.word	0x000000ff
        /*06cc*/ 	.word	0x00000050
        /*06d0*/ 	.short	0x010a
        /*06d2*/ 	.byte	0x15
	.zero		1


	//   ....[91]....
        /*06d4*/ 	.word	0x00005430
        /*06d8*/ 	.word	0x000000ff
        /*06dc*/ 	.word	0x00000058
        /*06e0*/ 	.short	0x010a
        /*06e2*/ 	.byte	0x15
	.zero		1


	//   ....[92]....
        /*06e4*/ 	.word	0x00005450
        /*06e8*/ 	.word	0x000000ff
        /*06ec*/ 	.word	0x00000060
        /*06f0*/ 	.short	0x010a
        /*06f2*/ 	.byte	0x15
	.zero		1


	//   ....[93]....
        /*06f4*/ 	.word	0x00005490
        /*06f8*/ 	.word	0x00000000
        /*06fc*/ 	.word	0x00000068
        /*0700*/ 	.short	0x010a
        /*0702*/ 	.byte	0xff
	.zero		1


	//   ....[94]....
        /*0704*/ 	.word	0x000057b0
        /*0708*/ 	.word	0x00000003
        /*070c*/ 	.word	0x00000080
        /*0710*/ 	.short	0x010a
        /*0712*/ 	.byte	0xff
	.zero		1


	//   ....[95]....
        /*0714*/ 	.word	0x00005930
        /*0718*/ 	.word	0x00000000
        /*071c*/ 	.word	0x00000000
        /*0720*/ 	.short	0x0101
        /*0722*/ 	.byte	0xff
	.zero		1


	//   ....[96]....
        /*0724*/ 	.word	0x00006450
        /*0728*/ 	.word	0x00000005
        /*072c*/ 	.word	0x00000030
        /*0730*/ 	.short	0x010a
        /*0732*/ 	.byte	0xff
	.zero		1


	//   ....[97]....
        /*0734*/ 	.word	0x00006490
        /*0738*/ 	.word	0x0000005a
        /*073c*/ 	.word	0x000000a0
        /*0740*/ 	.short	0x010a
        /*0742*/ 	.byte	0xff
	.zero		1


	//   ....[98]....
        /*0744*/ 	.word	0x000065d0
        /*0748*/ 	.word	0x00000005
        /*074c*/ 	.word	0x00000030
        /*0750*/ 	.short	0x010a
        /*0752*/ 	.byte	0xff
	.zero		1


	//   ....[99]....
        /*0754*/ 	.word	0x00006700
        /*0758*/ 	.word	0x00000000
        /*075c*/ 	.word	0x00000000
        /*0760*/ 	.short	0x0101
        /*0762*/ 	.byte	0xff
	.zero		1


	//   ....[100]....
        /*0764*/ 	.word	0x00006760
        /*0768*/ 	.word	0x0000005a
        /*076c*/ 	.word	0x000000a0
        /*0770*/ 	.short	0x010a
        /*0772*/ 	.byte	0xff
	.zero		1


	//   ....[101]....
        /*0774*/ 	.word	0x00007300
        /*0778*/ 	.word	0x00000067
        /*077c*/ 	.word	0x00000030
        /*0780*/ 	.short	0x010a
        /*0782*/ 	.byte	0xff
	.zero		1


	//   ....[102]....
        /*0784*/ 	.word	0x000073d0
        /*0788*/ 	.word	0x00000067
        /*078c*/ 	.word	0x00000030
        /*0790*/ 	.short	0x010a
        /*0792*/ 	.byte	0xff
	.zero		1


	//   ....[103]....
        /*0794*/ 	.word	0x00007500
        /*0798*/ 	.word	0x00000000
        /*079c*/ 	.word	0x00000000
        /*07a0*/ 	.short	0x0101
        /*07a2*/ 	.byte	0xff
	.zero		1


	//   ....[104]....
        /*07a4*/ 	.word	0x00008090
        /*07a8*/ 	.word	0x00000067
        /*07ac*/ 	.word	0x00000030
        /*07b0*/ 	.short	0x010a
        /*07b2*/ 	.byte	0xff
	.zero		1


	//   ....[105]....
        /*07b4*/ 	.word	0x00008160
        /*07b8*/ 	.word	0x00000067
        /*07bc*/ 	.word	0x00000030
        /*07c0*/ 	.short	0x010a
        /*07c2*/ 	.byte	0xff
	.zero		1


	//   ....[106]....
        /*07c4*/ 	.word	0x00008290
        /*07c8*/ 	.word	0x00000000
        /*07cc*/ 	.word	0x00000000
        /*07d0*/ 	.short	0x0101
        /*07d2*/ 	.byte	0xff
	.zero		1


	//   ....[107]....
        /*07d4*/ 	.word	0x00008e40
        /*07d8*/ 	.word	0x00000066
        /*07dc*/ 	.word	0x00000030
        /*07e0*/ 	.short	0x010a
        /*07e2*/ 	.byte	0xff
	.zero		1


	//   ....[108]....
        /*07e4*/ 	.word	0x00008f10
        /*07e8*/ 	.word	0x00000066
        /*07ec*/ 	.word	0x00000030
        /*07f0*/ 	.short	0x010a
        /*07f2*/ 	.byte	0xff
	.zero		1


	//   ....[109]....
        /*07f4*/ 	.word	0x00009040
        /*07f8*/ 	.word	0x00000000
        /*07fc*/ 	.word	0x00000000
        /*0800*/ 	.short	0x0101
        /*0802*/ 	.byte	0xff
	.zero		1


	//   ....[110]....
        /*0804*/ 	.word	0x00009320
        /*0808*/ 	.word	0x0000005a
        /*080c*/ 	.word	0x00000000
        /*0810*/ 	.short	0x0101
        /*0812*/ 	.byte	0xff
	.zero		1


	//   ....[111]....
        /*0814*/ 	.word	0x00009ce0
        /*0818*/ 	.word	0x00000000
        /*081c*/ 	.word	0x000000f0
        /*0820*/ 	.short	0x010a
        /*0822*/ 	.byte	0xff
	.zero		1


	//   ....[112]....
        /*0824*/ 	.word	0x00009d40
        /*0828*/ 	.word	0x00000000
        /*082c*/ 	.word	0x00000018
        /*0830*/ 	.short	0x010a
        /*0832*/ 	.byte	0xff
	.zero		1


	//   ....[113]....
        /*0834*/ 	.word	0x00009da0
        /*0838*/ 	.word	0x00000000
        /*083c*/ 	.word	0x00000018
        /*0840*/ 	.short	0x010a
        /*0842*/ 	.byte	0xff
	.zero		1


	//   ....[114]....
        /*0844*/ 	.word	0x00009df0
        /*0848*/ 	.word	0x00000003
        /*084c*/ 	.word	0x00000080
        /*0850*/ 	.short	0x010a
        /*0852*/ 	.byte	0xff
	.zero		1


	//   ....[115]....
        /*0854*/ 	.word	0x00009e50
        /*0858*/ 	.word	0x00000000
        /*085c*/ 	.word	0x00000000
        /*0860*/ 	.short	0x010a
        /*0862*/ 	.byte	0xff
	.zero		1


	//   ....[116]....
        /*0864*/ 	.word	0x00009eb0
        /*0868*/ 	.word	0x00000000
        /*086c*/ 	.word	0x00000000
        /*0870*/ 	.short	0x010a
        /*0872*/ 	.byte	0xff
	.zero		1


	//   ....[117]....
        /*0874*/ 	.word	0x00009f00
        /*0878*/ 	.word	0x00000002
        /*087c*/ 	.word	0x000000e0
        /*0880*/ 	.short	0x010a
        /*0882*/ 	.byte	0xff
	.zero		1


	//   ....[118]....
        /*0884*/ 	.word	0x00009f60
        /*0888*/ 	.word	0x00000002
        /*088c*/ 	.word	0x00000090
        /*0890*/ 	.short	0x010a
        /*0892*/ 	.byte	0xff
	.zero		1


	//   ....[119]....
        /*0894*/ 	.word	0x00009fb0
        /*0898*/ 	.word	0x00000002
        /*089c*/ 	.word	0x00000080
        /*08a0*/ 	.short	0x010a
        /*08a2*/ 	.byte	0xff
	.zero		1


	//   ....[120]....
        /*08a4*/ 	.word	0x0000a010
        /*08a8*/ 	.word	0x00000000
        /*08ac*/ 	.word	0x00000090
        /*08b0*/ 	.short	0x010a
        /*08b2*/ 	.byte	0xff
	.zero		1


	//   ....[121]....
        /*08b4*/ 	.word	0x0000a070
        /*08b8*/ 	.word	0x00000000
        /*08bc*/ 	.word	0x00000008
        /*08c0*/ 	.short	0x010a
        /*08c2*/ 	.byte	0xff
	.zero		1


	//   ....[122]....
        /*08c4*/ 	.word	0x0000a150
        /*08c8*/ 	.word	0x00000000
        /*08cc*/ 	.word	0x00000008
        /*08d0*/ 	.short	0x010a
        /*08d2*/ 	.byte	0xff
	.zero		1


	//   ....[123]....
        /*08d4*/ 	.word	0x0000a1a0
        /*08d8*/ 	.word	0x00000000
        /*08dc*/ 	.word	0x00000080
        /*08e0*/ 	.short	0x010a
        /*08e2*/ 	.byte	0xff
	.zero		1


	//   ....[124]....
        /*08e4*/ 	.word	0x0000a200
        /*08e8*/ 	.word	0x00000000
        /*08ec*/ 	.word	0x000000c0
        /*08f0*/ 	.short	0x010a
        /*08f2*/ 	.byte	0xff
	.zero		1


	//   ....[125]....
        /*08f4*/ 	.word	0x0000a260
        /*08f8*/ 	.word	0x00000000
        /*08fc*/ 	.word	0x00000000
        /*0900*/ 	.short	0x010a
        /*0902*/ 	.byte	0xff
	.zero		1


	//   ....[126]....
        /*0904*/ 	.word	0x0000a2c0
        /*0908*/ 	.word	0x00000000
        /*090c*/ 	.word	0x00000000
        /*0910*/ 	.short	0x010a
        /*0912*/ 	.byte	0xff
	.zero		1


	//   ....[127]....
        /*0914*/ 	.word	0x0000a320
        /*0918*/ 	.word	0x00000000
        /*091c*/ 	.word	0x00000000
        /*0920*/ 	.short	0x010a
        /*0922*/ 	.byte	0xff
	.zero		1


	//   ....[128]....
        /*0924*/ 	.word	0x0000a380
        /*0928*/ 	.word	0x00000000
        /*092c*/ 	.word	0x00000000
        /*0930*/ 	.short	0x010a
        /*0932*/ 	.byte	0xff
	.zero		1


	//   ....[129]....
        /*0934*/ 	.word	0x0000a3e0
        /*0938*/ 	.word	0x00000000
        /*093c*/ 	.word	0x00000100
        /*0940*/ 	.short	0x010a
        /*0942*/ 	.byte	0xff
	.zero		1


	//   ....[130]....
        /*0944*/ 	.word	0x0000a430
        /*0948*/ 	.word	0x0000000c
        /*094c*/ 	.word	0x00000080
        /*0950*/ 	.short	0x010a
        /*0952*/ 	.byte	0xff
	.zero		1


	//   ....[131]....
        /*0954*/ 	.word	0x0000a490
        /*0958*/ 	.word	0x00000000
        /*095c*/ 	.word	0x00000078
        /*0960*/ 	.short	0x010a
        /*0962*/ 	.byte	0xff
	.zero		1


	//   ....[132]....
        /*0964*/ 	.word	0x0000a4f0
        /*0968*/ 	.word	0x00000000
        /*096c*/ 	.word	0x00000050
        /*0970*/ 	.short	0x010a
        /*0972*/ 	.byte	0xff
	.zero		1


	//   ....[133]....
        /*0974*/ 	.word	0x0000a550
        /*0978*/ 	.word	0x00000000
        /*097c*/ 	.word	0x00000058
        /*0980*/ 	.short	0x010a
        /*0982*/ 	.byte	0xff
	.zero		1


	//   ....[134]....
        /*0984*/ 	.word	0x0000a5b0
        /*0988*/ 	.word	0x00000000
        /*098c*/ 	.word	0x00000060
        /*0990*/ 	.short	0x010a
        /*0992*/ 	.byte	0xff
	.zero		1


	//   ....[135]....
        /*0994*/ 	.word	0x0000a610
        /*0998*/ 	.word	0x00000000
        /*099c*/ 	.word	0x00000068
        /*09a0*/ 	.short	0x010a
        /*09a2*/ 	.byte	0xff
	.zero		1


	//   ....[136]....
        /*09a4*/ 	.word	0x0000a670
        /*09a8*/ 	.word	0x00000000
        /*09ac*/ 	.word	0x00000050
        /*09b0*/ 	.short	0x010a
        /*09b2*/ 	.byte	0xff
	.zero		1


	//   ....[137]....
        /*09b4*/ 	.word	0x0000a6d0
        /*09b8*/ 	.word	0x00000000
        /*09bc*/ 	.word	0x00000058
        /*09c0*/ 	.short	0x010a
        /*09c2*/ 	.byte	0xff
	.zero		1


	//   ....[138]....
        /*09c4*/ 	.word	0x0000a730
        /*09c8*/ 	.word	0x00000000
        /*09cc*/ 	.word	0x00000060
        /*09d0*/ 	.short	0x010a
        /*09d2*/ 	.byte	0xff
	.zero		1


	//   ....[139]....
        /*09d4*/ 	.word	0x0000a780
        /*09d8*/ 	.word	0x00000003
        /*09dc*/ 	.word	0x00000080
        /*09e0*/ 	.short	0x010a
        /*09e2*/ 	.byte	0xff
	.zero		1


	//   ....[140]....
        /*09e4*/ 	.word	0x0000a7d0
        /*09e8*/ 	.word	0x00000005
        /*09ec*/ 	.word	0x00000030
        /*09f0*/ 	.short	0x010a
        /*09f2*/ 	.byte	0xff
	.zero		1


	//   ....[141]....
        /*09f4*/ 	.word	0x0000a820
        /*09f8*/ 	.word	0x0000005a
        /*09fc*/ 	.word	0x000000a0
        /*0a00*/ 	.short	0x010a
        /*0a02*/ 	.byte	0xff
	.zero		1


	//   ....[142]....
        /*0a04*/ 	.word	0x0000a870
        /*0a08*/ 	.word	0x00000067
        /*0a0c*/ 	.word	0x00000030
        /*0a10*/ 	.short	0x010a
        /*0a12*/ 	.byte	0xff
	.zero		1


	//   ....[143]....
        /*0a14*/ 	.word	0x0000a8c0
        /*0a18*/ 	.word	0x00000067
        /*0a1c*/ 	.word	0x00000030
        /*0a20*/ 	.short	0x010a
        /*0a22*/ 	.byte	0xff
	.zero		1


	//   ....[144]....
        /*0a24*/ 	.word	0x0000a910
        /*0a28*/ 	.word	0x00000066
        /*0a2c*/ 	.word	0x00000030
        /*0a30*/ 	.short	0x010a
        /*0a32*/ 	.byte	0xff
	.zero		1


	//----- nvinfo : EIATTR_NUM_MBARRIERS
	.align		4
.L_48:
        /*0a34*/ 	.byte	0x03, 0x38
        /*0a36*/ 	.short	0x0021


	//----- nvinfo : EIATTR_EXIT_INSTR_OFFSETS
	.align		4
        /*0a38*/ 	.byte	0x04, 0x1c
        /*0a3a*/ 	.short	(.L_50 - .L_49)


	//   ....[0]....
.L_49:
        /*0a3c*/ 	.word	0x00002a30


	//   ....[1]....
        /*0a40*/ 	.word	0x00002f20


	//   ....[2]....
        /*0a44*/ 	.word	0x00002f80


	//   ....[3]....
        /*0a48*/ 	.word	0x000041b0


	//   ....[4]....
        /*0a4c*/ 	.word	0x000054c0


	//   ....[5]....
        /*0a50*/ 	.word	0x00005500


	//   ....[6]....
        /*0a54*/ 	.word	0x00009cd0


	//----- nvinfo : EIATTR_MAX_THREADS
	.align		4
.L_50:
        /*0a58*/ 	.byte	0x04, 0x05
        /*0a5a*/ 	.short	(.L_52 - .L_51)
.L_51:
        /*0a5c*/ 	.word	0x00000100
        /*0a60*/ 	.word	0x00000001
        /*0a64*/ 	.word	0x00000001


	//----- nvinfo : EIATTR_CRS_STACK_SIZE
	.align		4
.L_52:
        /*0a68*/ 	.byte	0x04, 0x1e
        /*0a6a*/ 	.short	(.L_54 - .L_53)
.L_53:
        /*0a6c*/ 	.word	0x00000000


	//----- nvinfo : EIATTR_CBANK_PARAM_SIZE
	.align		4
.L_54:
        /*0a70*/ 	.byte	0x03, 0x19
        /*0a72*/ 	.short	0x0800


	//----- nvinfo : EIATTR_PARAM_CBANK
	.align		4
        /*0a74*/ 	.byte	0x04, 0x0a
        /*0a76*/ 	.short	(.L_56 - .L_55)
	.align		4
.L_55:
        /*0a78*/ 	.word	index@(.nv.constant0._ZN7cutlass13device_kernelINS_4gemm6kernel13GemmUniversalIN4cute5tupleIJiiiiEEENS1_10collective13CollectiveMmaINS1_35MainloopSm100TmaUmmaWarpSpecializedILi3ELi2ELi4ENS5_IJNS4_1CILi2EEESB_NSA_ILi1EEEEEEEENS5_IJNSA_ILi128EEENSA_ILi256EEENSA_ILi32EEEEEENS_12float_e5m2_tENS5_IJlSC_lEEESJ_SK_NS4_8TiledMMAINS4_8MMA_AtomIJNS4_10MMA_TraitsINS4_25SM100_MMA_F8F6F4_2x1SM_SSEJSJ_SJ_fSF_SG_NS4_17integral_constantINS4_4UMMA5MajorELSR_0EEESS_NSP_INSQ_7ScaleInELST_0EEESU_EEEEEENS4_6LayoutINS5_IJSC_SC_SC_EEENS5_IJNSA_ILi0EEESZ_SZ_EEEEENS5_IJNS4_10UnderscoreES12_S12_EEEEENS4_28SM100_TMA_2SM_LOAD_MULTICASTENS4_14ComposedLayoutINS4_7SwizzleILi1ELi4ELi3EEENS4_18smem_ptr_flag_bitsILi8EEENSX_INS5_IJNSA_ILi8EEESH_EEENS5_IJSH_SC_EEEEEEEvNS4_8identityENS4_18SM100_TMA_2SM_LOADES1F_vS1G_EENS_8epilogue10collective18CollectiveEpilogueINS1J_23Sm100TmaWarpSpecializedILi4ELi2ELi32ELb0ELb0EEEJNS5_IJNSA_ILi64EEESG_SH_EEENS5_IJNSX_IS1O_SC_EENSX_INS5_IJSH_SB_EEENS5_IJSC_SF_EEEEEEEESJ_SK_SJ_SK_NS1J_6fusion15FusionCallbacksIS1N_NS1V_17LinearCombinationISJ_fSJ_fLNS_15FloatRoundStyleE2EEES1P_S1U_JEEENS4_5SM1004TMEM4LOAD26SM100_TMEM_LOAD_32dp32b32xENS4_13SM90_TMA_LOADES1F_NS4_39AutoVectorizingCopyWithAssumedAlignmentILi128EEENS4_14SM90_TMA_STOREES1F_S27_S27_EEEvvEEEEvNT_6ParamsE)
        /*0a7c*/ 	.short	0x0380
        /*0a7e*/ 	.short	0x0800


	//----- nvinfo : EIATTR_SW_WAR
	.align		4
.L_56:
        /*0a80*/ 	.byte	0x04, 0x36
        /*0a82*/ 	.short	(.L_58 - .L_57)
.L_57:
        /*0a84*/ 	.word	0x00000008
.L_58:


//--------------------- .nv.callgraph             --------------------------
	.section	.nv.callgraph,"",@"SHT_CUDA_CALLGRAPH"
	.align	4
	.sectionentsize	8
	.align		4
        /*0000*/ 	.word	0x00000000
	.align		4
        /*0004*/ 	.word	0xffffffff
	.align		4
        /*0008*/ 	.word	index@(_ZN7cutlass13device_kernelINS_4gemm6kernel13GemmUniversalIN4cute5tupleIJiiiiEEENS1_10collective13CollectiveMmaINS1_35MainloopSm100TmaUmmaWarpSpecializedILi3ELi2ELi4ENS5_IJNS4_1CILi2EEESB_NSA_ILi1EEEEEEEENS5_IJNSA_ILi128EEENSA_ILi256EEENSA_ILi32EEEEEENS_12float_e5m2_tENS5_IJlSC_lEEESJ_SK_NS4_8TiledMMAINS4_8MMA_AtomIJNS4_10MMA_TraitsINS4_25SM100_MMA_F8F6F4_2x1SM_SSEJSJ_SJ_fSF_SG_NS4_17integral_constantINS4_4UMMA5MajorELSR_0EEESS_NSP_INSQ_7ScaleInELST_0EEESU_EEEEEENS4_6LayoutINS5_IJSC_SC_SC_EEENS5_IJNSA_ILi0EEESZ_SZ_EEEEENS5_IJNS4_10UnderscoreES12_S12_EEEEENS4_28SM100_TMA_2SM_LOAD_MULTICASTENS4_14ComposedLayoutINS4_7SwizzleILi1ELi4ELi3EEENS4_18smem_ptr_flag_bitsILi8EEENSX_INS5_IJNSA_ILi8EEESH_EEENS5_IJSH_SC_EEEEEEEvNS4_8identityENS4_18SM100_TMA_2SM_LOADES1F_vS1G_EENS_8epilogue10collective18CollectiveEpilogueINS1J_23Sm100TmaWarpSpecializedILi4ELi2ELi32ELb0ELb0EEEJNS5_IJNSA_ILi64EEESG_SH_EEENS5_IJNSX_IS1O_SC_EENSX_INS5_IJSH_SB_EEENS5_IJSC_SF_EEEEEEEESJ_SK_SJ_SK_NS1J_6fusion15FusionCallbacksIS1N_NS1V_17LinearCombinationISJ_fSJ_fLNS_15FloatRoundStyleE2EEES1P_S1U_JEEENS4_5SM1004TMEM4LOAD26SM100_TMEM_LOAD_32dp32b32xENS4_13SM90_TMA_LOADES1F_NS4_39AutoVectorizingCopyWithAssumedAlignmentILi128EEENS4_14SM90_TMA_STOREES1F_S27_S27_EEEvvEEEEvNT_6ParamsE)
	.align		4
        /*000c*/ 	.word	index@(__assertfail)
	.align		4
        /*0010*/ 	.word	0x00000000
	.align		4
        /*0014*/ 	.word	0xfffffffe
	.align		4
        /*0018*/ 	.word	0x00000000
	.align		4
        /*001c*/ 	.word	0xfffffffd
	.align		4
        /*0020*/ 	.word	0x00000000
	.align		4
        /*0024*/ 	.word	0xfffffffc


//--------------------- .nv.constant4             --------------------------
	.section	.nv.constant4,"a",@progbits
	.align	8
	.align		8
.nv.constant4:
        /*0000*/ 	.dword	__assertfail
	.align		8
        /*0008*/ 	.dword	__unnamed_1
	.align		8
        /*0010*/ 	.dword	__unnamed_2
	.align		8
        /*0018*/ 	.dword	__unnamed_3
	.align		8
        /*0020*/ 	.dword	_ZN39_INTERNAL_9e1c49cf_4_k_cu_600609eb_92474cuda3std3__45__cpo5beginE
	.align		8
        /*0028*/ 	.dword	_ZN39_INTERNAL_9e1c49cf_4_k_cu_600609eb_92474cuda3std3__45__cpo3endE
	.align		8
        /*0030*/ 	.dword	_ZN39_INTERNAL_9e1c49cf_4_k_cu_600609eb_92474cuda3std3__45__cpo6cbeginE
	.align		8
        /*0038*/ 	.dword	_ZN39_INTERNAL_9e1c49cf_4_k_cu_600609eb_92474cuda3std3__45__cpo4cendE
	.align		8
        /*0040*/ 	.dword	_ZN39_INTERNAL_9e1c49cf_4_k_cu_600609eb_92474cuda3std3__441_GLOBAL__N__9e1c49cf_4_k_cu_600609eb_92476ignoreE
	.align		8
        /*0048*/ 	.dword	_ZN39_INTERNAL_9e1c49cf_4_k_cu_600609eb_92474cuda3std3__419piecewise_constructE
	.align		8
        /*0050*/ 	.dword	_ZN39_INTERNAL_9e1c49cf_4_k_cu_600609eb_92474cuda3std3__48in_placeE
	.align		8
        /*0058*/ 	.dword	_ZN39_INTERNAL_9e1c49cf_4_k_cu_600609eb_92474cuda3std6ranges3__45__cpo4swapE
	.align		8
        /*0060*/ 	.dword	_ZN39_INTERNAL_9e1c49cf_4_k_cu_600609eb_92474cuda3std6ranges3__45__cpo9iter_moveE
	.align		8
        /*0068*/ 	.dword	_ZN39_INTERNAL_9e1c49cf_4_k_cu_600609eb_92474cute7productE
	.align		8
        /*0070*/ 	.dword	_ZN39_INTERNAL_9e1c49cf_4_k_cu_600609eb_92474cute1_E
	.align		8
        /*0078*/ 	.dword	$str$25
	.align		8
        /*0080*/ 	.dword	$str$26
	.align		8
        /*0088*/ 	.dword	$str$27
	.align		8
        /*0090*/ 	.dword	$str$28


//--------------------- .text._ZN7cutlass13device_kernelINS_4gemm6kernel13GemmUniversalIN4cute5tupleIJiiiiEEENS1_10collective13CollectiveMmaINS1_35MainloopSm100TmaUmmaWarpSpecializedILi3ELi2ELi4ENS5_IJNS4_1CILi2EEESB_NSA_ILi1EEEEEEEENS5_IJNSA_ILi128EEENSA_ILi256EEENSA_ILi32EEEEEENS_12float_e5m2_tENS5_IJlSC_lEEESJ_SK_NS4_8TiledMMAINS4_8MMA_AtomIJNS4_10MMA_TraitsINS4_25SM100_MMA_F8F6F4_2x1SM_SSEJSJ_SJ_fSF_SG_NS4_17integral_constantINS4_4UMMA5MajorELSR_0EEESS_NSP_INSQ_7ScaleInELST_0EEESU_EEEEEENS4_6LayoutINS5_IJSC_SC_SC_EEENS5_IJNSA_ILi0EEESZ_SZ_EEEEENS5_IJNS4_10UnderscoreES12_S12_EEEEENS4_28SM100_TMA_2SM_LOAD_MULTICASTENS4_14ComposedLayoutINS4_7SwizzleILi1ELi4ELi3EEENS4_18smem_ptr_flag_bitsILi8EEENSX_INS5_IJNSA_ILi8EEESH_EEENS5_IJSH_SC_EEEEEEEvNS4_8identityENS4_18SM100_TMA_2SM_LOADES1F_vS1G_EENS_8epilogue10collective18CollectiveEpilogueINS1J_23Sm100TmaWarpSpecializedILi4ELi2ELi32ELb0ELb0EEEJNS5_IJNSA_ILi64EEESG_SH_EEENS5_IJNSX_IS1O_SC_EENSX_INS5_IJSH_SB_EEENS5_IJSC_SF_EEEEEEEESJ_SK_SJ_SK_NS1J_6fusion15FusionCallbacksIS1N_NS1V_17LinearCombinationISJ_fSJ_fLNS_15FloatRoundStyleE2EEES1P_S1U_JEEENS4_5SM1004TMEM4LOAD26SM100_TMEM_LOAD_32dp32b32xENS4_13SM90_TMA_LOADES1F_NS4_39AutoVectorizingCopyWithAssumedAlignmentILi128EEENS4_14SM90_TMA_STOREES1F_S27_S27_EEEvvEEEEvNT_6ParamsE --------------------------
	.section	.text._ZN7cutlass13device_kernelINS_4gemm6kernel13GemmUniversalIN4cute5tupleIJiiiiEEENS1_10collective13CollectiveMmaINS1_35MainloopSm100TmaUmmaWarpSpecializedILi3ELi2ELi4ENS5_IJNS4_1CILi2EEESB_NSA_ILi1EEEEEEEENS5_IJNSA_ILi128EEENSA_ILi256EEENSA_ILi32EEEEEENS_12float_e5m2_tENS5_IJlSC_lEEESJ_SK_NS4_8TiledMMAINS4_8MMA_AtomIJNS4_10MMA_TraitsINS4_25SM100_MMA_F8F6F4_2x1SM_SSEJSJ_SJ_fSF_SG_NS4_17integral_constantINS4_4UMMA5MajorELSR_0EEESS_NSP_INSQ_7ScaleInELST_0EEESU_EEEEEENS4_6LayoutINS5_IJSC_SC_SC_EEENS5_IJNSA_ILi0EEESZ_SZ_EEEEENS5_IJNS4_10UnderscoreES12_S12_EEEEENS4_28SM100_TMA_2SM_LOAD_MULTICASTENS4_14ComposedLayoutINS4_7SwizzleILi1ELi4ELi3EEENS4_18smem_ptr_flag_bitsILi8EEENSX_INS5_IJNSA_ILi8EEESH_EEENS5_IJSH_SC_EEEEEEEvNS4_8identityENS4_18SM100_TMA_2SM_LOADES1F_vS1G_EENS_8epilogue10collective18CollectiveEpilogueINS1J_23Sm100TmaWarpSpecializedILi4ELi2ELi32ELb0ELb0EEEJNS5_IJNSA_ILi64EEESG_SH_EEENS5_IJNSX_IS1O_SC_EENSX_INS5_IJSH_SB_EEENS5_IJSC_SF_EEEEEEEESJ_SK_SJ_SK_NS1J_6fusion15FusionCallbacksIS1N_NS1V_17LinearCombinationISJ_fSJ_fLNS_15FloatRoundStyleE2EEES1P_S1U_JEEENS4_5SM1004TMEM4LOAD26SM100_TMEM_LOAD_32dp32b32xENS4_13SM90_TMA_LOADES1F_NS4_39AutoVectorizingCopyWithAssumedAlignmentILi128EEENS4_14SM90_TMA_STOREES1F_S27_S27_EEEvvEEEEvNT_6ParamsE,"ax",@progbits
	.align	128
.text._ZN7cutlass13device_kernelINS_4gemm6kernel13GemmUniversalIN4cute5tupleIJiiiiEEENS1_10collective13CollectiveMmaINS1_35MainloopSm100TmaUmmaWarpSpecializedILi3ELi2ELi4ENS5_IJNS4_1CILi2EEESB_NSA_ILi1EEEEEEEENS5_IJNSA_ILi128EEENSA_ILi256EEENSA_ILi32EEEEEENS_12float_e5m2_tENS5_IJlSC_lEEESJ_SK_NS4_8TiledMMAINS4_8MMA_AtomIJNS4_10MMA_TraitsINS4_25SM100_MMA_F8F6F4_2x1SM_SSEJSJ_SJ_fSF_SG_NS4_17integral_constantINS4_4UMMA5MajorELSR_0EEESS_NSP_INSQ_7ScaleInELST_0EEESU_EEEEEENS4_6LayoutINS5_IJSC_SC_SC_EEENS5_IJNSA_ILi0EEESZ_SZ_EEEEENS5_IJNS4_10UnderscoreES12_S12_EEEEENS4_28SM100_TMA_2SM_LOAD_MULTICASTENS4_14ComposedLayoutINS4_7SwizzleILi1ELi4ELi3EEENS4_18smem_ptr_flag_bitsILi8EEENSX_INS5_IJNSA_ILi8EEESH_EEENS5_IJSH_SC_EEEEEEEvNS4_8identityENS4_18SM100_TMA_2SM_LOADES1F_vS1G_EENS_8epilogue10collective18CollectiveEpilogueINS1J_23Sm100TmaWarpSpecializedILi4ELi2ELi32ELb0ELb0EEEJNS5_IJNSA_ILi64EEESG_SH_EEENS5_IJNSX_IS1O_SC_EENSX_INS5_IJSH_SB_EEENS5_IJSC_SF_EEEEEEEESJ_SK_SJ_SK_NS1J_6fusion15FusionCallbacksIS1N_NS1V_17LinearCombinationISJ_fSJ_fLNS_15FloatRoundStyleE2EEES1P_S1U_JEEENS4_5SM1004TMEM4LOAD26SM100_TMEM_LOAD_32dp32b32xENS4_13SM90_TMA_LOADES1F_NS4_39AutoVectorizingCopyWithAssumedAlignmentILi128EEENS4_14SM90_TMA_STOREES1F_S27_S27_EEEvvEEEEvNT_6ParamsE:
        .type           _ZN7cutlass13device_kernelINS_4gemm6kernel13GemmUniversalIN4cute5tupleIJiiiiEEENS1_10collective13CollectiveMmaINS1_35MainloopSm100TmaUmmaWarpSpecializedILi3ELi2ELi4ENS5_IJNS4_1CILi2EEESB_NSA_ILi1EEEEEEEENS5_IJNSA_ILi128EEENSA_ILi256EEENSA_ILi32EEEEEENS_12float_e5m2_tENS5_IJlSC_lEEESJ_SK_NS4_8TiledMMAINS4_8MMA_AtomIJNS4_10MMA_TraitsINS4_25SM100_MMA_F8F6F4_2x1SM_SSEJSJ_SJ_fSF_SG_NS4_17integral_constantINS4_4UMMA5MajorELSR_0EEESS_NSP_INSQ_7ScaleInELST_0EEESU_EEEEEENS4_6LayoutINS5_IJSC_SC_SC_EEENS5_IJNSA_ILi0EEESZ_SZ_EEEEENS5_IJNS4_10UnderscoreES12_S12_EEEEENS4_28SM100_TMA_2SM_LOAD_MULTICASTENS4_14ComposedLayoutINS4_7SwizzleILi1ELi4ELi3EEENS4_18smem_ptr_flag_bitsILi8EEENSX_INS5_IJNSA_ILi8EEESH_EEENS5_IJSH_SC_EEEEEEEvNS4_8identityENS4_18SM100_TMA_2SM_LOADES1F_vS1G_EENS_8epilogue10collective18CollectiveEpilogueINS1J_23Sm100TmaWarpSpecializedILi4ELi2ELi32ELb0ELb0EEEJNS5_IJNSA_ILi64EEESG_SH_EEENS5_IJNSX_IS1O_SC_EENSX_INS5_IJSH_SB_EEENS5_IJSC_SF_EEEEEEEESJ_SK_SJ_SK_NS1J_6fusion15FusionCallbacksIS1N_NS1V_17LinearCombinationISJ_fSJ_fLNS_15FloatRoundStyleE2EEES1P_S1U_JEEENS4_5SM1004TMEM4LOAD26SM100_TMEM_LOAD_32dp32b32xENS4_13SM90_TMA_LOADES1F_NS4_39AutoVectorizingCopyWithAssumedAlignmentILi128EEENS4_14SM90_TMA_STOREES1F_S27_S27_EEEvvEEEEvNT_6ParamsE,@function
        .size           _ZN7cutlass13device_kernelINS_4gemm6kernel13GemmUniversalIN4cute5tupleIJiiiiEEENS1_10collective13CollectiveMmaINS1_35MainloopSm100TmaUmmaWarpSpecializedILi3ELi2ELi4ENS5_IJNS4_1CILi2EEESB_NSA_ILi1EEEEEEEENS5_IJNSA_ILi128EEENSA_ILi256EEENSA_ILi32EEEEEENS_12float_e5m2_tENS5_IJlSC_lEEESJ_SK_NS4_8TiledMMAINS4_8MMA_AtomIJNS4_10MMA_TraitsINS4_25SM100_MMA_F8F6F4_2x1SM_SSEJSJ_SJ_fSF_SG_NS4_17integral_constantINS4_4UMMA5MajorELSR_0EEESS_NSP_INSQ_7ScaleInELST_0EEESU_EEEEEENS4_6LayoutINS5_IJSC_SC_SC_EEENS5_IJNSA_ILi0EEESZ_SZ_EEEEENS5_IJNS4_10UnderscoreES12_S12_EEEEENS4_28SM100_TMA_2SM_LOAD_MULTICASTENS4_14ComposedLayoutINS4_7SwizzleILi1ELi4ELi3EEENS4_18smem_ptr_flag_bitsILi8EEENSX_INS5_IJNSA_ILi8EEESH_EEENS5_IJSH_SC_EEEEEEEvNS4_8identityENS4_18SM100_TMA_2SM_LOADES1F_vS1G_EENS_8epilogue10collective18CollectiveEpilogueINS1J_23Sm100TmaWarpSpecializedILi4ELi2ELi32ELb0ELb0EEEJNS5_IJNSA_ILi64EEESG_SH_EEENS5_IJNSX_IS1O_SC_EENSX_INS5_IJSH_SB_EEENS5_IJSC_SF_EEEEEEEESJ_SK_SJ_SK_NS1J_6fusion15FusionCallbacksIS1N_NS1V_17LinearCombinationISJ_fSJ_fLNS_15FloatRoundStyleE2EEES1P_S1U_JEEENS4_5SM1004TMEM4LOAD26SM100_TMEM_LOAD_32dp32b32xENS4_13SM90_TMA_LOADES1F_NS4_39AutoVectorizingCopyWithAssumedAlignmentILi128EEENS4_14SM90_TMA_STOREES1F_S27_S27_EEEvvEEEEvNT_6ParamsE,(.L_x_188 - _ZN7cutlass13device_kernelINS_4gemm6kernel13GemmUniversalIN4cute5tupleIJiiiiEEENS1_10collective13CollectiveMmaINS1_35MainloopSm100TmaUmmaWarpSpecializedILi3ELi2ELi4ENS5_IJNS4_1CILi2EEESB_NSA_ILi1EEEEEEEENS5_IJNSA_ILi128EEENSA_ILi256EEENSA_ILi32EEEEEENS_12float_e5m2_tENS5_IJlSC_lEEESJ_SK_NS4_8TiledMMAINS4_8MMA_AtomIJNS4_10MMA_TraitsINS4_25SM100_MMA_F8F6F4_2x1SM_SSEJSJ_SJ_fSF_SG_NS4_17integral_constantINS4_4UMMA5MajorELSR_0EEESS_NSP_INSQ_7ScaleInELST_0EEESU_EEEEEENS4_6LayoutINS5_IJSC_SC_SC_EEENS5_IJNSA_ILi0EEESZ_SZ_EEEEENS5_IJNS4_10UnderscoreES12_S12_EEEEENS4_28SM100_TMA_2SM_LOAD_MULTICASTENS4_14ComposedLayoutINS4_7SwizzleILi1ELi4ELi3EEENS4_18smem_ptr_flag_bitsILi8EEENSX_INS5_IJNSA_ILi8EEESH_EEENS5_IJSH_SC_EEEEEEEvNS4_8identityENS4_18SM100_TMA_2SM_LOADES1F_vS1G_EENS_8epilogue10collective18CollectiveEpilogueINS1J_23Sm100TmaWarpSpecializedILi4ELi2ELi32ELb0ELb0EEEJNS5_IJNSA_ILi64EEESG_SH_EEENS5_IJNSX_IS1O_SC_EENSX_INS5_IJSH_SB_EEENS5_IJSC_SF_EEEEEEEESJ_SK_SJ_SK_NS1J_6fusion15FusionCallbacksIS1N_NS1V_17LinearCombinationISJ_fSJ_fLNS_15FloatRoundStyleE2EEES1P_S1U_JEEENS4_5SM1004TMEM4LOAD26SM100_TMEM_LOAD_32dp32b32xENS4_13SM90_TMA_LOADES1F_NS4_39AutoVectorizingCopyWithAssumedAlignmentILi128EEENS4_14SM90_TMA_STOREES1F_S27_S27_EEEvvEEEEvNT_6ParamsE)
        .other          _ZN7cutlass13device_kernelINS_4gemm6kernel13GemmUniversalIN4cute5tupleIJiiiiEEENS1_10collective13CollectiveMmaINS1_35MainloopSm100TmaUmmaWarpSpecializedILi3ELi2ELi4ENS5_IJNS4_1CILi2EEESB_NSA_ILi1EEEEEEEENS5_IJNSA_ILi128EEENSA_ILi256EEENSA_ILi32EEEEEENS_12float_e5m2_tENS5_IJlSC_lEEESJ_SK_NS4_8TiledMMAINS4_8MMA_AtomIJNS4_10MMA_TraitsINS4_25SM100_MMA_F8F6F4_2x1SM_SSEJSJ_SJ_fSF_SG_NS4_17integral_constantINS4_4UMMA5MajorELSR_0EEESS_NSP_INSQ_7ScaleInELST_0EEESU_EEEEEENS4_6LayoutINS5_IJSC_SC_SC_EEENS5_IJNSA_ILi0EEESZ_SZ_EEEEENS5_IJNS4_10UnderscoreES12_S12_EEEEENS4_28SM100_TMA_2SM_LOAD_MULTICASTENS4_14ComposedLayoutINS4_7SwizzleILi1ELi4ELi3EEENS4_18smem_ptr_flag_bitsILi8EEENSX_INS5_IJNSA_ILi8EEESH_EEENS5_IJSH_SC_EEEEEEEvNS4_8identityENS4_18SM100_TMA_2SM_LOADES1F_vS1G_EENS_8epilogue10collective18CollectiveEpilogueINS1J_23Sm100TmaWarpSpecializedILi4ELi2ELi32ELb0ELb0EEEJNS5_IJNSA_ILi64EEESG_SH_EEENS5_IJNSX_IS1O_SC_EENSX_INS5_IJSH_SB_EEENS5_IJSC_SF_EEEEEEEESJ_SK_SJ_SK_NS1J_6fusion15FusionCallbacksIS1N_NS1V_17LinearCombinationISJ_fSJ_fLNS_15FloatRoundStyleE2EEES1P_S1U_JEEENS4_5SM1004TMEM4LOAD26SM100_TMEM_LOAD_32dp32b32xENS4_13SM90_TMA_LOADES1F_NS4_39AutoVectorizingCopyWithAssumedAlignmentILi128EEENS4_14SM90_TMA_STOREES1F_S27_S27_EEEvvEEEEvNT_6ParamsE,@"STO_CUDA_ENTRY STV_DEFAULT"
_ZN7cutlass13device_kernelINS_4gemm6kernel13GemmUniversalIN4cute5tupleIJiiiiEEENS1_10collective13CollectiveMmaINS1_35MainloopSm100TmaUmmaWarpSpecializedILi3ELi2ELi4ENS5_IJNS4_1CILi2EEESB_NSA_ILi1EEEEEEEENS5_IJNSA_ILi128EEENSA_ILi256EEENSA_ILi32EEEEEENS_12float_e5m2_tENS5_IJlSC_lEEESJ_SK_NS4_8TiledMMAINS4_8MMA_AtomIJNS4_10MMA_TraitsINS4_25SM100_MMA_F8F6F4_2x1SM_SSEJSJ_SJ_fSF_SG_NS4_17integral_constantINS4_4UMMA5MajorELSR_0EEESS_NSP_INSQ_7ScaleInELST_0EEESU_EEEEEENS4_6LayoutINS5_IJSC_SC_SC_EEENS5_IJNSA_ILi0EEESZ_SZ_EEEEENS5_IJNS4_10UnderscoreES12_S12_EEEEENS4_28SM100_TMA_2SM_LOAD_MULTICASTENS4_14ComposedLayoutINS4_7SwizzleILi1ELi4ELi3EEENS4_18smem_ptr_flag_bitsILi8EEENSX_INS5_IJNSA_ILi8EEESH_EEENS5_IJSH_SC_EEEEEEEvNS4_8identityENS4_18SM100_TMA_2SM_LOADES1F_vS1G_EENS_8epilogue10collective18CollectiveEpilogueINS1J_23Sm100TmaWarpSpecializedILi4ELi2ELi32ELb0ELb0EEEJNS5_IJNSA_ILi64EEESG_SH_EEENS5_IJNSX_IS1O_SC_EENSX_INS5_IJSH_SB_EEENS5_IJSC_SF_EEEEEEEESJ_SK_SJ_SK_NS1J_6fusion15FusionCallbacksIS1N_NS1V_17LinearCombinationISJ_fSJ_fLNS_15FloatRoundStyleE2EEES1P_S1U_JEEENS4_5SM1004TMEM4LOAD26SM100_TMEM_LOAD_32dp32b32xENS4_13SM90_TMA_LOADES1F_NS4_39AutoVectorizingCopyWithAssumedAlignmentILi128EEENS4_14SM90_TMA_STOREES1F_S27_S27_EEEvvEEEEvNT_6ParamsE:
[----:B------:R-:W1:Y:S01]  /*0000*/  LDC R1, c[0x0][0x37c] ;  /* 0x0000df00ff017b82 */ /* 0x000e620000000800 */
[----:B------:R-:W2:Y:S01]  /*0010*/  S2R R97, SR_TID.X ;  /* 0x0000000000617919 */ /* 0x000ea20000002100 */
[----:B------:R-:W3:Y:S06]  /*0020*/  LDCU.64 UR8, c[0x0][0x890] ;  /* 0x00011200ff0877ac */ /* 0x000eec0008000a00 */
[----:B------:R-:W4:Y:S01]  /*0030*/  S2UR UR58, SR_CgaCtaId ;  /* 0x00000000003a79c3 */ /* 0x000f220000008800 */
[----:B------:R-:W-:Y:S02]  /*0040*/  PRMT R86, RZ, 0x7610, R86 ;  /* 0x00007610ff567816 */ /* 0x000fe40000000056 */
[----:B------:R-:W-:Y:S01]  /*0050*/  ELECT P1, URZ, PT ;  /* 0x0000000000ff782f */ /* 0x000fe20003820000 */
[----:B---3--:R-:W-:-:S04]  /*0060*/  UISETP.NE.U32.AND UP0, UPT, UR8, URZ, UPT ;  /* 0x000000ff0800728c */ /* 0x008fc8000bf05070 */
[----:B------:R-:W-:Y:S02]  /*0070*/  UISETP.NE.AND.EX UP0, UPT, UR9, URZ, UPT, UP0 ;  /* 0x000000ff0900728c */ /* 0x000fe4000bf05300 */
[----:B----4-:R-:W-:Y:S02]  /*0080*/  ULOP3.LUT UR27, UR58, 0x1, URZ, 0xc0, !UPT ;  /* 0x000000013a1b7892 */ /* 0x010fe4000f8ec0ff */
[----:B------:R-:W-:Y:S01]  /*0090*/  ULOP3.LUT UR29, UR58, 0x1, URZ, 0x3c, !UPT ;  /* 0x000000013a1d7892 */ /* 0x000fe2000f8e3cff */
[----:B--2---:R-:W-:-:S05]  /*00a0*/  SHF.R.U32.HI R87, RZ, 0x5, R97 ;  /* 0x00000005ff577819 */ /* 0x004fca0000011661 */
[----:B------:R-:W2:Y:S02]  /*00b0*/  SHFL.IDX PT, R0, R87, RZ, 0x1f ;  /* 0x00001fff57007589 */ /* 0x000ea400000e0000 */
[----:B--2---:R-:W-:Y:S01]  /*00c0*/  R2UR UR13, R0 ;  /* 0x00000000000d72ca */ /* 0x004fe200000e0000 */
[----:B-1----:R-:W-:-:S14]  /*00d0*/  BRA.U UP0, `(.L_x_0) ;  /* 0x0000000100307547 */ /* 0x002fdc000b800000 */
[----:B------:R-:W1:Y:S02]  /*00e0*/  LDCU.64 UR4, c[0x0][0x888] ;  /* 0x00011100ff0477ac */ /* 0x000e640008000a00 */
[----:B-1----:R-:W-:-:S04]  /*00f0*/  UISETP.NE.U32.AND UP0, UPT, UR4, URZ, UPT ;  /* 0x000000ff0400728c */ /* 0x002fc8000bf05070 */
[----:B------:R-:W-:-:S09]  /*0100*/  UISETP.NE.AND.EX UP0, UPT, UR5, URZ, UPT, UP0 ;  /* 0x000000ff0500728c */ /* 0x000fd2000bf05300 */
[----:B------:R-:W-:Y:S05]  /*0110*/  BRA.U !UP0, `(.L_x_1) ;  /* 0x0000000108147547 */ /* 0x000fea000b800000 */
[----:B------:R-:W1:Y:S01]  /*0120*/  LDC.64 R2, c[0x0][0x888] ;  /* 0x00022200ff027b82 */ /* 0x000e620000000a00 */
[----:B------:R-:W1:Y:S02]  /*0130*/  LDCU.64 UR4, c[0x0][0x358] ;  /* 0x00006b00ff0477ac */ /* 0x000e640008000a00 */
[----:B-1----:R1:W5:Y:S01]  /*0140*/  LDG.E R41, desc[UR4][R2.64] ;  /* 0x0000000402297981 */ /* 0x002362000c1e1900 */
[----:B------:R-:W-:Y:S01]  /*0150*/  HFMA2 R86, -RZ, RZ, 0, 5.9604644775390625e-08 ;  /* 0x00000001ff567431 */ /* 0x000fe200000001ff */
[----:B------:R-:W-:Y:S05]  /*0160*/  BRA `(.L_x_0) ;  /* 0x00000000000c7947 */ /* 0x000fea0003800000 */
.L_x_1:
[----:B------:R-:W1:Y:S01]  /*0170*/  LDCU UR4, c[0x0][0x880] ;  /* 0x00011000ff0477ac */ /* 0x000e620008000800 */
[----:B------:R-:W-:Y:S01]  /*0180*/  HFMA2 R86, -RZ, RZ, 0, 5.9604644775390625e-08 ;  /* 0x00000001ff567431 */ /* 0x000fe200000001ff */
[----:B-1----:R-:W-:-:S07]  /*0190*/  MOV R41, UR4 ;  /* 0x0000000400297c02 */ /* 0x002fce0008000f00 */
.L_x_0:
[----:B------:R-:W2:Y:S02]  /*01a0*/  LDCU.64 UR4, c[0x0][0x8b0] ;  /* 0x00011600ff0477ac */ /* 0x000ea40008000a00 */
[----:B--2---:R-:W-:-:S04]  /*01b0*/  UISETP.NE.U32.AND UP0, UPT, UR4, URZ, UPT ;  /* 0x000000ff0400728c */ /* 0x004fc8000bf05070 */
[----:B------:R-:W-:-:S09]  /*01c0*/  UISETP.NE.AND.EX UP0, UPT, UR5, URZ, UPT, UP0 ;  /* 0x000000ff0500728c */ /* 0x000fd2000bf05300 */
[----:B------:R-:W-:Y:S05]  /*01d0*/  BRA.U UP0, `(.L_x_2) ;  /* 0x0000000100287547 */ /* 0x000fea000b800000 */
[----:B------:R-:W2:Y:S02]  /*01e0*/  LDCU.64 UR4, c[0x0][0x8a8] ;  /* 0x00011500ff0477ac */ /* 0x000ea40008000a00 */
[----:B--2---:R-:W-:-:S04]  /*01f0*/  UISETP.NE.U32.AND UP0, UPT, UR4, URZ, UPT ;  /* 0x000000ff0400728c */ /* 0x004fc8000bf05070 */
[----:B------:R-:W-:-:S09]  /*0200*/  UISETP.NE.AND.EX UP0, UPT, UR5, URZ, UPT, UP0 ;  /* 0x000000ff0500728c */ /* 0x000fd2000bf05300 */
[----:B------:R-:W-:Y:S05]  /*0210*/  BRA.U !UP0, `(.L_x_3) ;  /* 0x0000000108107547 */ /* 0x000fea000b800000 */
[----:B------:R-:W2:Y:S01]  /*0220*/  LDC.64 R38, c[0x0][0x8a8] ;  /* 0x00022a00ff267b82 */ /* 0x000ea20000000a00 */
[----:B------:R-:W2:Y:S02]  /*0230*/  LDCU.64 UR4, c[0x0][0x358] ;  /* 0x00006b00ff0477ac */ /* 0x000ea40008000a00 */
[----:B--2---:R2:W5:Y:S01]  /*0240*/  LDG.E R38, desc[UR4][R38.64] ;  /* 0x0000000426267981 */ /* 0x004562000c1e1900 */
[----:B------:R-:W-:Y:S05]  /*0250*/  BRA `(.L_x_2) ;  /* 0x0000000000087947 */ /* 0x000fea0003800000 */
.L_x_3:
[----:B------:R-:W2:Y:S02]  /*0260*/  LDCU UR4, c[0x0][0x8a0] ;  /* 0x00011400ff0477ac */ /* 0x000ea40008000800 */
[----:B--2---:R-:W-:Y:S02]  /*0270*/  MOV R38, UR4 ;  /* 0x0000000400267c02 */ /* 0x004fe40008000f00 */
.L_x_2:
[----:B------:R-:W-:Y:S01]  /*0280*/  IMAD.U32 R0, RZ, RZ, UR13 ;  /* 0x0000000dff007e24 */ /* 0x000fe2000f8e00ff */
[----:B------:R-:W-:Y:S04]  /*0290*/  BSSY.RECONVERGENT B0, `(.L_x_4) ;  /* 0x000000c000007945 */ /* 0x000fe80003800200 */
[C---:B------:R-:W-:Y:S02]  /*02a0*/  ISETP.NE.OR P2, PT, R0.reuse, 0x1, !P1 ;  /* 0x000000010000780c */ /* 0x040fe40004f45670 */
[----:B------:R-:W-:-:S11]  /*02b0*/  ISETP.NE.OR P0, PT, R0, 0x3, !P1 ;  /* 0x000000030000780c */ /* 0x000fd60004f05670 */
[----:B------:R-:W-:Y:S05]  /*02c0*/  @P2 BRA `(.L_x_5) ;  /* 0x0000000000202947 */ /* 0x000fea0003800000 */
[----:B------:R-:W3:Y:S02]  /*02d0*/  LDCU.64 UR4, c[0x0][0x348] ;  /* 0x00006900ff0477ac */ /* 0x000ee40008000a00 */
[----:B---3--:R-:W-:Y:S02]  /*02e0*/  UIADD3 UR6, UP1, UPT, UR4, 0x80, URZ ;  /* 0x0000008004067890 */ /* 0x008fe4000ff3e0ff */
[----:B------:R-:W-:Y:S02]  /*02f0*/  UIADD3 UR4, UP0, UPT, UR4, 0x180, URZ ;  /* 0x0000018004047890 */ /* 0x000fe4000ff1e0ff */
[----:B------:R-:W-:Y:S02]  /*0300*/  UIADD3.X UR7, UPT, UPT, URZ, UR5, URZ, UP1, !UPT ;  /* 0x00000005ff077290 */ /* 0x000fe40008ffe4ff */
[----:B------:R-:W-:-:S07]  /*0310*/  UIADD3.X UR5, UPT, UPT, URZ, UR5, URZ, UP0, !UPT ;  /* 0x00000005ff057290 */ /* 0x000fce00087fe4ff */
[----:B------:R3:W-:Y:S02]  /*0320*/  UTMACCTL.PF [UR6] ;  /* 0x00000000060079b9 */ /* 0x0007e40008040000 */
[----:B------:R3:W-:Y:S02]  /*0330*/  UTMACCTL.PF [UR4] ;  /* 0x00000000040079b9 */ /* 0x0007e40008040000 */
[----:B---3--:R-:W-:Y:S01]  /*0340*/  NOP ;  /* 0x0000000000007918 */ /* 0x008fe20000000000 */
.L_x_5:
[----:B------:R-:W-:Y:S05]  /*0350*/  BSYNC.RECONVERGENT B0 ;  /* 0x0000000000007941 */ /* 0x000fea0003800200 */
.L_x_4:
[----:B------:R-:W-:Y:S04]  /*0360*/  BSSY.RECONVERGENT B0, `(.L_x_6) ;  /* 0x000000a000007945 */ /* 0x000fe80003800200 */
        /* <DEDUP_REMOVED lines=9> */
.L_x_7:
[----:B------:R-:W-:Y:S05]  /*0400*/  BSYNC.RECONVERGENT B0 ;  /* 0x0000000000007941 */ /* 0x000fea0003800200 */
.L_x_6:
[----:B------:R-:W3:Y:S01]  /*0410*/  LDCU.64 UR4, c[0x0][0x888] ;  /* 0x00011100ff0477ac */ /* 0x000ee20008000a00 */
[----:B------:R-:W-:Y:S02]  /*0420*/  UISETP.EQ.U32.AND UP1, UPT, UR8, URZ, UPT ;  /* 0x000000ff0800728c */ /* 0x000fe4000bf22070 */
[----:B------:R-:W-:Y:S02]  /*0430*/  UPLOP3.LUT UP3, UPT, UPT, UPT, UPT, 0x80, 0x8 ;  /* 0x000000000008789c */ /* 0x000fe40003f6f070 */
[----:B---3--:R-:W-:-:S04]  /*0440*/  UISETP.NE.U32.AND UP0, UPT, UR4, URZ, UPT ;  /* 0x000000ff0400728c */ /* 0x008fc8000bf05070 */
[----:B------:R-:W-:-:S04]  /*0450*/  UISETP.NE.AND.EX UP0, UPT, UR5, URZ, UPT, UP0 ;  /* 0x000000ff0500728c */ /* 0x000fc8000bf05300 */
[----:B------:R-:W-:-:S04]  /*0460*/  UISETP.EQ.OR.EX UP2, UPT, UR9, URZ, !UP0, UP1 ;  /* 0x000000ff0900728c */ /* 0x000fc8000c742710 */
[----:B------:R-:W-:-:S06]  /*0470*/  UP2UR UR4, UPR, URZ, 0x4 ;  /* 0x00000004ff047883 */ /* 0x000fcc0008000000 */
[----:B------:R-:W-:Y:S01]  /*0480*/  MOV R89, UR4 ;  /* 0x0000000400597c02 */ /* 0x000fe20008000f00 */
[----:B------:R-:W-:Y:S06]  /*0490*/  BRA.U !UP2, `(.L_x_8) ;  /* 0x000000010a207547 */ /* 0x000fec000b800000 */
[----:B------:R-:W-:Y:S01]  /*04a0*/  UISETP.NE.U32.AND UP1, UPT, UR8, URZ, UPT ;  /* 0x000000ff0800728c */ /* 0x000fe2000bf25070 */
[----:B-----5:R-:W-:Y:S01]  /*04b0*/  FSETP.NEU.AND P0, PT, R41, RZ, PT ;  /* 0x000000ff2900720b */ /* 0x020fe20003f0d000 */
[----:B------:R-:W-:Y:S02]  /*04c0*/  USEL UR4, URZ, 0xffffffff, UP0 ;  /* 0xffffffffff047887 */ /* 0x000fe40008000000 */
[----:B------:R-:W-:-:S10]  /*04d0*/  UISETP.NE.AND.EX UP1, UPT, UR9, URZ, UPT, UP1 ;  /* 0x000000ff0900728c */ /* 0x000fd4000bf25310 */
[----:B------:R-:W-:Y:S01]  /*04e0*/  VOTEU.ANY UP0, P0 ;  /* 0x0000000000ff7886 */ /* 0x000fe20000000100 */
[----:B------:R-:W-:-:S04]  /*04f0*/  @!UP1 USEL UR4, URZ, 0xffffffff, UP0 ;  /* 0xffffffffff049887 */ /* 0x000fc80008000000 */
[----:B------:R-:W-:-:S04]  /*0500*/  ULOP3.LUT UR4, UR4, 0x1, URZ, 0xc0, !UPT ;  /* 0x0000000104047892 */ /* 0x000fc8000f8ec0ff */
[----:B------:R-:W-:-:S11]  /*0510*/  UISETP.NE.U32.AND UP3, UPT, UR4, 0x1, UPT ;  /* 0x000000010400788c */ /* 0x000fd6000bf65070 */
.L_x_8:
[----:B------:R-:W3:Y:S01]  /*0520*/  SHFL.IDX PT, R0, R87, RZ, 0x1f ;  /* 0x00001fff57007589 */ /* 0x000ee200000e0000 */
[----:B------:R-:W-:-:S04]  /*0530*/  UISETP.NE.AND UP0, UPT, UR13, 0x2, UPT ;  /* 0x000000020d00788c */ /* 0x000fc8000bf05270 */
[----:B------:R-:W-:Y:S02]  /*0540*/  UISETP.EQ.AND UP1, UPT, UR27, URZ, !UP0 ;  /* 0x000000ff1b00728c */ /* 0x000fe4000c722270 */
[----:B------:R-:W-:-:S04]  /*0550*/  USEL UR53, URZ, 0x1, UP0 ;  /* 0x00000001ff357887 */ /* 0x000fc80008000000 */
[----:B------:R-:W-:Y:S02]  /*0560*/  PLOP3.LUT P3, PT, P1, PT, UP1, 0x80, 0x8 ;  /* 0x000000000008781c */ /* 0x000fe40000f6f018 */
[----:B---3--:R-:W-:-:S13]  /*0570*/  ISETP.NE.AND P0, PT, R0, RZ, PT ;  /* 0x000000ff0000720c */ /* 0x008fda0003f05270 */
[----:B------:R-:W-:Y:S05]  /*0580*/  @P0 BRA `(.L_x_9) ;  /* 0x00000000004c0947 */ /* 0x000fea0003800000 */
[----:B------:R-:W-:Y:S01]  /*0590*/  UMOV UR4, 0x400 ;  /* 0x0000040000047882 */ /* 0x000fe20000000000 */
[----:B------:R-:W-:Y:S01]  /*05a0*/  UMOV UR8, 0x1 ;  /* 0x0000000100087882 */ /* 0x000fe20000000000 */
[----:B------:R-:W-:Y:S01]  /*05b0*/  UMOV UR6, 0x2 ;  /* 0x0000000200067882 */ /* 0x000fe20000000000 */
[----:B------:R-:W-:Y:S02]  /*05c0*/  ULEA UR4, UR58, UR4, 0x18 ;  /* 0x000000043a047291 */ /* 0x000fe4000f8ec0ff */
[----:B------:R-:W-:-:S04]  /*05d0*/  UIADD3 UR8, UPT, UPT, -UR8, 0x100000, URZ ;  /* 0x0010000008087890 */ /* 0x000fc8000fffe1ff */
[----:B------:R-:W-:Y:S02]  /*05e0*/  USHF.L.U32 UR9, UR8, 0xb, URZ ;  /* 0x0000000b08097899 */ /* 0x000fe400080006ff */
[----:B------:R-:W-:Y:S02]  /*05f0*/  USHF.L.U32 UR8, UR8, 0x1, URZ ;  /* 0x0000000108087899 */ /* 0x000fe400080006ff */
[----:B------:R-:W-:-:S04]  /*0600*/  UIADD3 UR6, UPT, UPT, -UR6, 0x100000, URZ ;  /* 0x0010000006067890 */ /* 0x000fc8000fffe1ff */
[----:B------:R-:W-:Y:S02]  /*0610*/  USHF.L.U32 UR7, UR6, 0xb, URZ ;  /* 0x0000000b06077899 */ /* 0x000fe400080006ff */
[----:B------:R-:W-:Y:S01]  /*0620*/  USHF.L.U32 UR6, UR6, 0x1, URZ ;  /* 0x0000000106067899 */ /* 0x000fe200080006ff */
[----:B------:R-:W-:Y:S01]  /*0630*/  ELECT P0, URZ, PT ;  /* 0x0000000000ff782f */ /* 0x000fe20003800000 */
[----:B------:R-:W3:Y:S02]  /*0640*/  FENCE.VIEW.ASYNC.S ;  /* 0x00000000000073c6 */ /* 0x000ee40000000000 */
[----:B---3--:R3:W4:Y:S08]  /*0650*/  SYNCS.EXCH.64 URZ, [UR4], UR8 ;  /* 0x0000000804ff75b2 */ /* 0x0087300008000100 */
[----:B------:R3:W1:Y:S01]  /*0660*/  SYNCS.EXCH.64 URZ, [UR4+0x18], UR6 ;  /* 0x0000180604ff75b2 */ /* 0x0006620008000100 */
[----:B------:R3:W1:Y:S01]  /*0670*/  SYNCS.EXCH.64 URZ, [UR4+0x8], UR8 ;  /* 0x0000080804ff75b2 */ /* 0x0006620008000100 */
[----:B------:R3:W1:Y:S01]  /*0680*/  SYNCS.EXCH.64 URZ, [UR4+0x20], UR6 ;  /* 0x0000200604ff75b2 */ /* 0x0006620008000100 */
[----:B------:R3:W1:Y:S01]  /*0690*/  SYNCS.EXCH.64 URZ, [UR4+0x10], UR8 ;  /* 0x0000100804ff75b2 */ /* 0x0006620008000100 */
[----:B------:R3:W1:Y:S01]  /*06a0*/  SYNCS.EXCH.64 URZ, [UR4+0x28], UR6 ;  /* 0x0000280604ff75b2 */ /* 0x0006620008000100 */
[----:B------:R-:W-:Y:S01]  /*06b0*/  NOP ;  /* 0x0000000000007918 */ /* 0x000fe20000000000 */
.L_x_9:
[----:B------:R-:W2:Y:S01]  /*06c0*/  SHFL.IDX PT, R0, R87, RZ, 0x1f ;  /* 0x00001fff57007589 */ /* 0x000ea200000e0000 */
[----:B------:R-:W-:Y:S01]  /*06d0*/  NOP ;  /* 0x0000000000007918 */ /* 0x000fe20000000000 */
[----:B--2---:R-:W-:-:S13]  /*06e0*/  ISETP.NE.AND P0, PT, R0, 0x1, PT ;  /* 0x000000010000780c */ /* 0x004fda0003f05270 */
[----:B------:R-:W-:Y:S05]  /*06f0*/  @P0 BRA `(.L_x_10) ;  /* 0x0000000000540947 */ /* 0x000fea0003800000 */
[----:B---3--:R-:W-:Y:S01]  /*0700*/  UMOV UR4, 0x400 ;  /* 0x0000040000047882 */ /* 0x008fe20000000000 */
        /* <DEDUP_REMOVED lines=10> */
[----:B------:R-:W2:Y:S02]  /*07b0*/  FENCE.VIEW.ASYNC.S ;  /* 0x00000000000073c6 */ /* 0x000ea40000000000 */
[----:B--2---:R2:W3:Y:S08]  /*07c0*/  SYNCS.EXCH.64 URZ, [UR4+0x30], UR8 ;  /* 0x0000300804ff75b2 */ /* 0x0044f00008000100 */
[----:B------:R2:W1:Y:S01]  /*07d0*/  SYNCS.EXCH.64 URZ, [UR4+0x50], UR6 ;  /* 0x0000500604ff75b2 */ /* 0x0004620008000100 */
[----:B------:R2:W1:Y:S01]  /*07e0*/  SYNCS.EXCH.64 URZ, [UR4+0x38], UR8 ;  /* 0x0000380804ff75b2 */ /* 0x0004620008000100 */
[----:B------:R2:W1:Y:S01]  /*07f0*/  SYNCS.EXCH.64 URZ, [UR4+0x58], UR6 ;  /* 0x0000580604ff75b2 */ /* 0x0004620008000100 */
[----:B------:R2:W1:Y:S01]  /*0800*/  SYNCS.EXCH.64 URZ, [UR4+0x40], UR8 ;  /* 0x0000400804ff75b2 */ /* 0x0004620008000100 */
[----:B------:R2:W1:Y:S01]  /*0810*/  SYNCS.EXCH.64 URZ, [UR4+0x60], UR6 ;  /* 0x0000600604ff75b2 */ /* 0x0004620008000100 */
[----:B------:R2:W1:Y:S01]  /*0820*/  SYNCS.EXCH.64 URZ, [UR4+0x48], UR8 ;  /* 0x0000480804ff75b2 */ /* 0x0004620008000100 */
[----:B------:R2:W1:Y:S01]  /*0830*/  SYNCS.EXCH.64 URZ, [UR4+0x68], UR6 ;  /* 0x0000680604ff75b2 */ /* 0x0004620008000100 */
[----:B------:R-:W-:Y:S01]  /*0840*/  NOP ;  /* 0x0000000000007918 */ /* 0x000fe20000000000 */
.L_x_10:
[----:B------:R-:W4:Y:S01]  /*0850*/  SHFL.IDX PT, R0, R87, RZ, 0x1f ;  /* 0x00001fff57007589 */ /* 0x000f2200000e0000 */
[----:B------:R-:W-:Y:S01]  /*0860*/  NOP ;  /* 0x0000000000007918 */ /* 0x000fe20000000000 */
[----:B----4-:R-:W-:-:S13]  /*0870*/  ISETP.NE.AND P0, PT, R0, 0x3, PT ;  /* 0x000000030000780c */ /* 0x010fda0003f05270 */
[----:B------:R-:W-:Y:S05]  /*0880*/  @P0 BRA `(.L_x_11) ;  /* 0x00000000002c0947 */ /* 0x000fea0003800000 */
[----:B--23--:R-:W-:Y:S01]  /*0890*/  UMOV UR4, 0x400 ;  /* 0x0000040000047882 */ /* 0x00cfe20000000000 */
[----:B------:R-:W-:Y:S01]  /*08a0*/  UMOV UR5, 0x20 ;  /* 0x0000002000057882 */ /* 0x000fe20000000000 */
[----:B------:R-:W-:Y:S02]  /*08b0*/  ULEA UR6, UR58, UR4, 0x18 ;  /* 0x000000043a067291 */ /* 0x000fe4000f8ec0ff */
[----:B------:R-:W-:-:S04]  /*08c0*/  UIADD3 UR4, UPT, UPT, -UR5, 0x100000, URZ ;  /* 0x0010000005047890 */ /* 0x000fc8000fffe1ff */
[----:B------:R-:W-:Y:S02]  /*08d0*/  USHF.L.U32 UR5, UR4, 0xb, URZ ;  /* 0x0000000b04057899 */ /* 0x000fe400080006ff */
[----:B------:R-:W-:Y:S01]  /*08e0*/  USHF.L.U32 UR4, UR4, 0x1, URZ ;  /* 0x0000000104047899 */ /* 0x000fe200080006ff */
[----:B------:R-:W-:Y:S01]  /*08f0*/  ELECT P0, URZ, PT ;  /* 0x0000000000ff782f */ /* 0x000fe20003800000 */
[----:B------:R-:W2:Y:S10]  /*0900*/  FENCE.VIEW.ASYNC.S ;  /* 0x00000000000073c6 */ /* 0x000eb40000000000 */
[----:B--2---:R4:W2:Y:S01]  /*0910*/  SYNCS.EXCH.64 URZ, [UR6+0x70], UR4 ;  /* 0x0000700406ff75b2 */ /* 0x0048a20008000100 */
[----:B------:R4:W3:Y:S02]  /*0920*/  SYNCS.EXCH.64 URZ, [UR6+0x78], UR4 ;  /* 0x0000780406ff75b2 */ /* 0x0008e40008000100 */
[----:B----4-:R-:W-:Y:S01]  /*0930*/  NOP ;  /* 0x0000000000007918 */ /* 0x010fe20000000000 */
.L_x_11:
[----:B------:R-:W4:Y:S01]  /*0940*/  SHFL.IDX PT, R0, R87, RZ, 0x1f ;  /* 0x00001fff57007589 */ /* 0x000f2200000e0000 */
[----:B------:R-:W-:Y:S01]  /*0950*/  NOP ;  /* 0x0000000000007918 */ /* 0x000fe20000000000 */
[----:B----4-:R-:W-:-:S13]  /*0960*/  ISETP.NE.AND P0, PT, R0, 0x4, PT ;  /* 0x000000040000780c */ /* 0x010fda0003f05270 */
[----:B------:R-:W-:Y:S05]  /*0970*/  @P0 BRA `(.L_x_12) ;  /* 0x0000000000480947 */ /* 0x000fea0003800000 */
[----:B--23--:R-:W-:Y:S01]  /*0980*/  UMOV UR4, 0x3a0 ;  /* 0x000003a000047882 */ /* 0x00cfe20000000000 */
[----:B------:R-:W-:Y:S01]  /*0990*/  UMOV UR6, 0x400 ;  /* 0x0000040000067882 */ /* 0x000fe20000000000 */
[----:B------:R-:W-:Y:S01]  /*09a0*/  USEL UR4, UR4, 0x320, UP3 ;  /* 0x0000032004047887 */ /* 0x000fe20009800000 */
        /* <DEDUP_REMOVED lines=10> */
[----:B--2---:R4:W2:Y:S08]  /*0a50*/  SYNCS.EXCH.64 URZ, [UR6+0x80], UR8 ;  /* 0x0000800806ff75b2 */ /* 0x0048b00008000100 */
[----:B------:R4:W3:Y:S01]  /*0a60*/  SYNCS.EXCH.64 URZ, [UR6+0x90], UR4 ;  /* 0x0000900406ff75b2 */ /* 0x0008e20008000100 */
[----:B------:R4:W1:Y:S01]  /*0a70*/  SYNCS.EXCH.64 URZ, [UR6+0x88], UR8 ;  /* 0x0000880806ff75b2 */ /* 0x0008620008000100 */
[----:B------:R4:W1:Y:S02]  /*0a80*/  SYNCS.EXCH.64 URZ, [UR6+0x98], UR4 ;  /* 0x0000980406ff75b2 */ /* 0x0008640008000100 */
[----:B----4-:R-:W-:Y:S01]  /*0a90*/  NOP ;  /* 0x0000000000007918 */ /* 0x010fe20000000000 */
.L_x_12:
[----:B------:R-:W4:Y:S01]  /*0aa0*/  SHFL.IDX PT, R0, R87, RZ, 0x1f ;  /* 0x00001fff57007589 */ /* 0x000f2200000e0000 */
[----:B------:R-:W-:Y:S01]  /*0ab0*/  NOP ;  /* 0x0000000000007918 */ /* 0x000fe20000000000 */
[----:B----4-:R-:W-:-:S13]  /*0ac0*/  ISETP.NE.AND P0, PT, R0, 0x5, PT ;  /* 0x000000050000780c */ /* 0x010fda0003f05270 */
[----:B------:R-:W-:Y:S05]  /*0ad0*/  @P0 BRA `(.L_x_13) ;  /* 0x0000000000540947 */ /* 0x000fea0003800000 */
[----:B--23--:R-:W-:Y:S01]  /*0ae0*/  UMOV UR4, 0x400 ;  /* 0x0000040000047882 */ /* 0x00cfe20000000000 */
        /* <DEDUP_REMOVED lines=14> */
[----:B------:R4:W1:Y:S01]  /*0bd0*/  SYNCS.EXCH.64 URZ, [UR4+0xc8], UR8 ;  /* 0x0000c80804ff75b2 */ /* 0x0008620008000100 */
[----:B------:R4:W1:Y:S01]  /*0be0*/  SYNCS.EXCH.64 URZ, [UR4+0xb0], UR6 ;  /* 0x0000b00604ff75b2 */ /* 0x0008620008000100 */
[----:B------:R4:W1:Y:S01]  /*0bf0*/  SYNCS.EXCH.64 URZ, [UR4+0xd0], UR8 ;  /* 0x0000d00804ff75b2 */ /* 0x0008620008000100 */
[----:B------:R4:W1:Y:S01]  /*0c00*/  SYNCS.EXCH.64 URZ, [UR4+0xb8], UR6 ;  /* 0x0000b80604ff75b2 */ /* 0x0008620008000100 */
[----:B------:R4:W1:Y:S02]  /*0c10*/  SYNCS.EXCH.64 URZ, [UR4+0xd8], UR8 ;  /* 0x0000d80804ff75b2 */ /* 0x0008640008000100 */
[----:B----4-:R-:W-:Y:S01]  /*0c20*/  NOP ;  /* 0x0000000000007918 */ /* 0x010fe20000000000 */
.L_x_13:
[----:B------:R-:W4:Y:S01]  /*0c30*/  SHFL.IDX PT, R0, R87, RZ, 0x1f ;  /* 0x00001fff57007589 */ /* 0x000f2200000e0000 */
[----:B------:R-:W-:Y:S01]  /*0c40*/  ISETP.NE.OR P1, PT, RZ, UR13, !P1 ;  /* 0x0000000dff007c0c */ /* 0x000fe2000cf25670 */
        /* <DEDUP_REMOVED lines=12> */
[----:B------:R4:W3:Y:S01]  /*0d10*/  SYNCS.EXCH.64 URZ, [UR4+0xf0], UR6 ;  /* 0x0000f00604ff75b2 */ /* 0x0008e20008000100 */
[----:B------:R4:W1:Y:S01]  /*0d20*/  SYNCS.EXCH.64 URZ, [UR4+0xe8], UR6 ;  /* 0x0000e80604ff75b2 */ /* 0x0008620008000100 */
[----:B------:R4:W1:Y:S02]  /*0d30*/  SYNCS.EXCH.64 URZ, [UR4+0xf8], UR6 ;  /* 0x0000f80604ff75b2 */ /* 0x0008640008000100 */
[----:B----4-:R-:W-:Y:S01]  /*0d40*/  NOP ;  /* 0x0000000000007918 */ /* 0x010fe20000000000 */
.L_x_14:
[----:B------:R-:W-:Y:S01]  /*0d50*/  VOTEU.ALL UP0, P1 ;  /* 0x0000000000ff7886 */ /* 0x000fe20000800000 */
[----:B--23--:R-:W-:Y:S01]  /*0d60*/  UMOV UR4, 0x20 ;  /* 0x0000002000047882 */ /* 0x00cfe20000000000 */
[----:B------:R-:W2:Y:S01]  /*0d70*/  LDCU UR7, c[0x0][0x36c] ;  /* 0x00006d80ff0777ac */ /* 0x000ea20008000800 */
[----:B------:R-:W-:Y:S01]  /*0d80*/  NOP ;  /* 0x0000000000007918 */ /* 0x000fe20000000000 */
[----:B------:R-:W-:Y:S01]  /*0d90*/  LOP3.LUT R0, R97, 0x1f, RZ, 0xc0, !PT ;  /* 0x0000001f61007812 */ /* 0x000fe200078ec0ff */
[----:B------:R-:W-:Y:S01]  /*0da0*/  @!UP0 UMOV UR6, 0x400 ;  /* 0x0000040000068882 */ /* 0x000fe20000000000 */
[----:B------:R-:W-:-:S04]  /*0db0*/  @!UP0 UIADD3 UR4, UPT, UPT, -UR4, 0x100000, URZ ;  /* 0x0010000004048890 */ /* 0x000fc8000fffe1ff */
[----:B------:R-:W-:Y:S02]  /*0dc0*/  @!UP0 USHF.L.U32 UR5, UR4, 0xb, URZ ;  /* 0x0000000b04058899 */ /* 0x000fe400080006ff */
[----:B------:R-:W-:Y:S02]  /*0dd0*/  @!UP0 USHF.L.U32 UR4, UR4, 0x1, URZ ;  /* 0x0000000104048899 */ /* 0x000fe400080006ff */
[----:B------:R-:W-:Y:S01]  /*0de0*/  @!UP0 ULEA UR6, UR58, UR6, 0x18 ;  /* 0x000000063a068291 */ /* 0x000fe2000f8ec0ff */
[----:B------:R-:W-:Y:S01]  /*0df0*/  VOTEU.ALL UP0, P1 ;  /* 0x0000000000ff7886 */ /* 0x000fe20000800000 */
[----:B------:R-:W-:Y:S02]  /*0e00*/  UISETP.NE.AND UP4, UPT, UR13, URZ, UPT ;  /* 0x000000ff0d00728c */ /* 0x000fe4000bf85270 */
[----:B--2---:R-:W-:Y:S01]  /*0e10*/  UISETP.EQ.U32.AND UP5, UPT, UR7, 0x1, UPT ;  /* 0x000000010700788c */ /* 0x004fe2000bfa2070 */
[----:B------:R-:W2:Y:S07]  /*0e20*/  FENCE.VIEW.ASYNC.S ;  /* 0x00000000000073c6 */ /* 0x000eae0000000000 */
[----:B--2---:R2:W3:Y:S01]  /*0e30*/  @!UP0 SYNCS.EXCH.64 URZ, [UR6+0x100], UR4 ;  /* 0x0001000406ff85b2 */ /* 0x0044e20008000100 */
[----:B------:R-:W-:Y:S05]  /*0e40*/  BRA.U !UP5, `(.L_x_15) ;  /* 0x000000010d087547 */ /* 0x000fea000b800000 */
[----:B-1-3--:R-:W-:Y:S01]  /*0e50*/  UCGABAR_ARV ;  /* 0x00000000000079c7 */ /* 0x00afe20008000000 */
[----:B------:R-:W-:Y:S05]  /*0e60*/  BRA `(.L_x_16) ;  /* 0x0000000000047947 */ /* 0x000fea0003800000 */
.L_x_15:
[----:B-1-3--:R-:W-:Y:S01]  /*0e70*/  NOP ;  /* 0x0000000000007918 */ /* 0x00afe20000000000 */
.L_x_16:
[----:B------:R-:W1:Y:S01]  /*0e80*/  S2UR UR19, SR_CTAID.X ;  /* 0x00000000001379c3 */ /* 0x000e620000002500 */
[----:B------:R-:W-:-:S05]  /*0e90*/  CS2R.32 R88, SR_CgaSize ;  /* 0x0000000000587805 */ /* 0x000fca0000008a00 */
[----:B------:R-:W-:-:S05]  /*0ea0*/  IMAD R88, R88, -0xa0, RZ ;  /* 0xffffff6058587824 */ /* 0x000fca00078e02ff */
[----:B--2---:R-:W-:-:S14]  /*0eb0*/  R2UR UR5, R88 ;  /* 0x00000000580572ca */ /* 0x004fdc00000e0000 */
[----:B------:R-:W2:Y:S01]  /*0ec0*/  LDCU UR5, c[0x0][UR5+0x2b0] ;  /* 0x00005600050577ac */ /* 0x000ea20008000800 */
[----:B------:R-:W-:-:S05]  /*0ed0*/  CS2R.32 R88, SR_CgaSize ;  /* 0x0000000000587805 */ /* 0x000fca0000008a00 */
[----:B------:R-:W-:-:S05]  /*0ee0*/  IMAD R88, R88, -0xa0, RZ ;  /* 0xffffff6058587824 */ /* 0x000fca00078e02ff */
[----:B------:R-:W-:-:S14]  /*0ef0*/  R2UR UR4, R88 ;  /* 0x00000000580472ca */ /* 0x000fdc00000e0000 */
[----:B------:R-:W3:Y:S01]  /*0f00*/  LDCU UR4, c[0x0][UR4+0x2b4] ;  /* 0x00005680040477ac */ /* 0x000ee20008000800 */
[----:B------:R-:W4:Y:S01]  /*0f10*/  S2UR UR7, SR_CTAID.Y ;  /* 0x00000000000779c3 */ /* 0x000f220000002600 */
[----:B------:R-:W-:-:S05]  /*0f20*/  CS2R.32 R88, SR_CgaSize ;  /* 0x0000000000587805 */ /* 0x000fca0000008a00 */
[----:B------:R-:W-:-:S05]  /*0f30*/  IMAD R88, R88, -0xa0, RZ ;  /* 0xffffff6058587824 */ /* 0x000fca00078e02ff */
[----:B------:R-:W-:-:S14]  /*0f40*/  R2UR UR8, R88 ;  /* 0x00000000580872ca */ /* 0x000fdc00000e0000 */
[----:B------:R-:W3:Y:S01]  /*0f50*/  LDCU UR8, c[0x0][UR8+0x2a0] ;  /* 0x00005400080877ac */ /* 0x000ee20008000800 */
[----:B------:R-:W-:Y:S01]  /*0f60*/  UISETP.GT.U32.AND UP0, UPT, UR27, 0xffff, UPT ;  /* 0x0000ffff1b00788c */ /* 0x000fe2000bf04070 */
[----:B------:R-:W3:Y:S01]  /*0f70*/  LDCU UR18, c[0x0][0xb24] ;  /* 0x00016480ff1277ac */ /* 0x000ee20008000800 */
[----:B------:R-:W1:Y:S01]  /*0f80*/  S2UR UR36, SR_CTAID.Z ;  /* 0x00000000002479c3 */ /* 0x000e620000002700 */
[----:B------:R-:W-:-:S05]  /*0f90*/  CS2R.32 R88, SR_CgaSize ;  /* 0x0000000000587805 */ /* 0x000fca0000008a00 */
[----:B------:R-:W-:-:S05]  /*0fa0*/  IMAD R88, R88, -0xa0, RZ ;  /* 0xffffff6058587824 */ /* 0x000fca00078e02ff */
[----:B------:R-:W-:-:S14]  /*0fb0*/  R2UR UR59, R88 ;  /* 0x00000000583b72ca */ /* 0x000fdc00000e0000 */
[----:B------:R-:W3:Y:S01]  /*0fc0*/  LDCU UR59, c[0x0][UR59+0x2a4] ;  /* 0x000054803b3b77ac */ /* 0x000ee20008000800 */
[----:B------:R-:W-:Y:S01]  /*0fd0*/  USHF.L.U32 UR28, UR58, 0x9, URZ ;  /* 0x000000093a1c7899 */ /* 0x000fe200080006ff */
[----:B-1----:R-:W-:Y:S01]  /*0fe0*/  I2FP.F32.U32 R3, UR19 ;  /* 0x0000001300037c45 */ /* 0x002fe20008201000 */
[----:B------:R-:W-:Y:S01]  /*0ff0*/  UMOV UR30, 0x5 ;  /* 0x00000005001e7882 */ /* 0x000fe20000000000 */
[----:B------:R-:W1:Y:S03]  /*1000*/  LDCU UR45, c[0x0][0xb24] ;  /* 0x00016480ff2d77ac */ /* 0x000e660008000800 */
[----:B--2---:R-:W-:Y:S01]  /*1010*/  FMUL R3, R3, UR5 ;  /* 0x0000000503037c20 */ /* 0x004fe20008400000 */
[----:B------:R-:W-:Y:S01]  /*1020*/  USEL UR5, UR27, 0xffff, !UP0 ;  /* 0x0000ffff1b057887 */ /* 0x000fe2000c000000 */
[----:B----4-:R-:W-:Y:S01]  /*1030*/  I2FP.F32.U32 R2, UR7 ;  /* 0x0000000700027c45 */ /* 0x010fe20008201000 */
[----:B------:R-:W2:Y:S03]  /*1040*/  LDCU UR26, c[0x0][0xb30] ;  /* 0x00016600ff1a77ac */ /* 0x000ea60008000800 */
[----:B------:R-:W4:Y:S01]  /*1050*/  F2I.U32.TRUNC.NTZ R3, R3 ;  /* 0x0000000300037305 */ /* 0x000f22000020f000 */
[----:B---3--:R-:W-:Y:S01]  /*1060*/  FMUL R2, R2, UR4 ;  /* 0x0000000402027c20 */ /* 0x008fe20008400000 */
[----:B------:R-:W-:-:S02]  /*1070*/  ULOP3.LUT UR24, UR5, 0xffff, URZ, 0xc0, !UPT ;  /* 0x0000ffff05187892 */ /* 0x000fc4000f8ec0ff */
[----:B------:R-:W-:Y:S01]  /*1080*/  UISETP.GE.AND UP2, UPT, UR18, 0x1, UPT ;  /* 0x000000011200788c */ /* 0x000fe2000bf46270 */
[----:B------:R-:W-:-:S03]  /*1090*/  UMOV UR32, UR7 ;  /* 0x0000000700207c82 */ /* 0x000fc60008000000 */
[----:B------:R-:W3:Y:S01]  /*10a0*/  F2I.U32.TRUNC.NTZ R2, R2 ;  /* 0x0000000200027305 */ /* 0x000ee2000020f000 */
[----:B------:R-:W-:Y:S01]  /*10b0*/  UMOV UR20, UR19 ;  /* 0x0000001300147c82 */ /* 0x000fe20008000000 */
[----:B----4-:R-:W-:Y:S02]  /*10c0*/  R2UR UR4, R3 ;  /* 0x00000000030472ca */ /* 0x010fe400000e0000 */
[----:B------:R-:W-:Y:S02]  /*10d0*/  PRMT R3, RZ, 0x7610, R3 ;  /* 0x00007610ff037816 */ /* 0x000fe40000000003 */
[----:B---3--:R-:W-:Y:S02]  /*10e0*/  R2UR UR6, R2 ;  /* 0x00000000020672ca */ /* 0x008fe400000e0000 */
[----:B------:R-:W-:-:S07]  /*10f0*/  PRMT R2, RZ, 0x7610, R2 ;  /* 0x00007610ff027816 */ /* 0x000fce0000000002 */
[----:B------:R-:W-:-:S04]  /*1100*/  UIADD3 UR5, UPT, UPT, -UR4, URZ, URZ ;  /* 0x000000ff04057290 */ /* 0x000fc8000fffe1ff */
[----:B------:R-:W-:Y:S02]  /*1110*/  UIMAD UR5, UR8, UR5, UR19 ;  /* 0x00000005080572a4 */ /* 0x000fe4000f8e0213 */
[----:B------:R-:W-:-:S04]  /*1120*/  UIADD3 UR4, UPT, UPT, -UR6, URZ, URZ ;  /* 0x000000ff06047290 */ /* 0x000fc8000fffe1ff */
[----:B------:R-:W-:Y:S01]  /*1130*/  IMAD.U32 R88, RZ, RZ, UR5 ;  /* 0x00000005ff587e24 */ /* 0x000fe2000f8e00ff */
[----:B------:R-:W-:Y:S01]  /*1140*/  UIMAD UR59, UR59, UR4, UR7 ;  /* 0x000000043b3b72a4 */ /* 0x000fe2000f8e0207 */
[----:B-12---:R-:W-:Y:S11]  /*1150*/  BRA.U UP4, `(.L_x_17) ;  /* 0x0000000104407547 */ /* 0x006ff6000b800000 */
[----:B------:R-:W-:-:S13]  /*1160*/  R2UR UR4, R88 ;  /* 0x00000000580472ca */ /* 0x000fda00000e0000 */
[----:B------:R-:W-:Y:S02]  /*1170*/  UISETP.GT.U32.AND UP0, UPT, UR4, 0x1, UPT ;  /* 0x000000010400788c */ /* 0x000fe4000bf04070 */
[----:B------:R-:W-:Y:S02]  /*1180*/  ULOP3.LUT UR4, UR4, 0xfffffffe, URZ, 0xc0, !UPT ;  /* 0xfffffffe04047892 */ /* 0x000fe4000f8ec0ff */
[----:B------:R-:W-:Y:S02]  /*1190*/  UISETP.NE.AND UP1, UPT, UR59, URZ, UP0 ;  /* 0x000000ff3b00728c */ /* 0x000fe40008725270 */
[----:B------:R-:W-:Y:S02]  /*11a0*/  UISETP.NE.AND UP0, UPT, UR59, 0x1, UP0 ;  /* 0x000000013b00788c */ /* 0x000fe40008705270 */
[----:B------:R-:W-:Y:S02]  /*11b0*/  USEL UR7, URZ, 0x1, UP1 ;  /* 0x00000001ff077887 */ /* 0x000fe40008800000 */
[----:B------:R-:W-:-:S02]  /*11c0*/  USEL UR6, URZ, 0x4, UP0 ;  /* 0x00000004ff067887 */ /* 0x000fc40008000000 */
[----:B------:R-:W-:Y:S02]  /*11d0*/  USEL UR5, URZ, 0x2, UP1 ;  /* 0x00000002ff057887 */ /* 0x000fe40008800000 */
[----:B------:R-:W-:Y:S02]  /*11e0*/  ULEA UR4, UR59, UR4, 0x1 ;  /* 0x000000043b047291 */ /* 0x000fe4000f8e08ff */
[----:B------:R-:W-:Y:S02]  /*11f0*/  USEL UR8, URZ, 0x8, UP0 ;  /* 0x00000008ff087887 */ /* 0x000fe40008000000 */
[----:B------:R-:W-:-:S03]  /*1200*/  UIADD3 UR5, UPT, UPT, UR5, UR6, UR7 ;  /* 0x0000000605057290 */ /* 0x000fc6000fffe007 */
[----:B------:R-:W-:Y:S01]  /*1210*/  UMOV UR6, 0x3 ;  /* 0x0000000300067882 */ /* 0x000fe20000000000 */
[----:B------:R-:W-:Y:S02]  /*1220*/  UIADD3 UR5, UPT, UPT, UR5, UR8, URZ ;  /* 0x0000000805057290 */ /* 0x000fe4000fffe0ff */
[----:B------:R-:W-:-:S04]  /*1230*/  USHF.L.U32 UR4, UR6, UR4, URZ ;  /* 0x0000000406047299 */ /* 0x000fc800080006ff */
[----:B------:R-:W-:Y:S02]  /*1240*/  MOV R3, UR5 ;  /* 0x0000000500037c02 */ /* 0x000fe40008000f00 */
[----:B------:R-:W-:Y:S02]  /*1250*/  IMAD.U32 R2, RZ, RZ, UR4 ;  /* 0x00000004ff027e24 */ /* 0x000fe4000f8e00ff */
.L_x_17:
[----:B------:R-:W-:Y:S05]  /*1260*/  BRA.U !UP2, `(.L_x_18) ;  /* 0x000000010ad07547 */ /* 0x000fea000b800000 */
[----:B------:R-:W1:Y:S01]  /*1270*/  LDCU.128 UR20, c[0x0][0xb10] ;  /* 0x00016200ff1477ac */ /* 0x000e620008000c00 */
[----:B------:R-:W2:Y:S01]  /*1280*/  LDCU UR12, c[0x0][0x370] ;  /* 0x00006e00ff0c77ac */ /* 0x000ea20008000800 */
[----:B------:R-:W3:Y:S01]  /*1290*/  LDCU UR5, c[0x0][0x374] ;  /* 0x00006e80ff0577ac */ /* 0x000ee20008000800 */
[----:B------:R-:W4:Y:S01]  /*12a0*/  LDCU UR25, c[0x0][0xb0c] ;  /* 0x00016180ff1977ac */ /* 0x000f220008000800 */
[----:B------:R-:W4:Y:S01]  /*12b0*/  LDCU UR4, c[0x0][0xb20] ;  /* 0x00016400ff0477ac */ /* 0x000f220008000800 */
[----:B------:R-:W4:Y:S01]  /*12c0*/  LDCU.64 UR16, c[0x0][0xb28] ;  /* 0x00016500ff1077ac */ /* 0x000f220008000a00 */
[----:B-1----:R-:W-:Y:S02]  /*12d0*/  UISETP.NE.AND UP0, UPT, UR22, 0x1, UPT ;  /* 0x000000011600788c */ /* 0x002fe4000bf05270 */
[----:B---3--:R-:W-:Y:S02]  /*12e0*/  UIMAD.WIDE.U32 UR6, UR5, UR23, URZ ;  /* 0x00000017050672a5 */ /* 0x008fe4000f8e00ff */
[----:B--2---:R-:W-:-:S02]  /*12f0*/  UIMAD.WIDE.U32 UR8, UR12, UR20, URZ ;  /* 0x000000140c0872a5 */ /* 0x004fc4000f8e00ff */
[----:B----4-:R-:W-:Y:S02]  /*1300*/  UISETP.NE.AND UP1, UPT, UR25, 0x1, UPT ;  /* 0x000000011900788c */ /* 0x010fe4000bf25270 */
[----:B------:R-:W-:Y:S01]  /*1310*/  UISETP.NE.AND UP2, UPT, UR18, 0x1, UPT ;  /* 0x000000011200788c */ /* 0x000fe2000bf45270 */
[----:B------:R-:W-:Y:S02]  /*1320*/  UMOV UR6, UR7 ;  /* 0x0000000700067c82 */ /* 0x000fe40008000000 */
[----:B------:R-:W-:Y:S01]  /*1330*/  UMOV UR8, UR9 ;  /* 0x0000000900087c82 */ /* 0x000fe20008000000 */
[----:B------:R-:W-:Y:S02]  /*1340*/  @UP0 USHF.R.U32.HI UR5, URZ, UR4, UR6 ;  /* 0x00000004ff050299 */ /* 0x000fe40008011606 */
[----:B------:R-:W-:Y:S02]  /*1350*/  UIMAD.WIDE.U32 UR14, UR32, UR23, URZ ;  /* 0x00000017200e72a5 */ /* 0x000fe4000f8e00ff */
[----:B------:R-:W-:-:S02]  /*1360*/  UIMAD.WIDE.U32 UR6, UR5, UR16, URZ ;  /* 0x00000010050672a5 */ /* 0x000fc4000f8e00ff */
[----:B------:R-:W-:Y:S02]  /*1370*/  @UP1 USHF.R.U32.HI UR12, URZ, UR21, UR8 ;  /* 0x00000015ff0c1299 */ /* 0x000fe40008011608 */
[----:B------:R-:W-:Y:S02]  /*1380*/  UIMAD.WIDE.U32 UR10, UR19, UR20, URZ ;  /* 0x00000014130a72a5 */ /* 0x000fe4000f8e00ff */
[----:B------:R-:W-:Y:S01]  /*1390*/  UIMAD.WIDE.U32 UR8, UR12, UR16, URZ ;  /* 0x000000100c0872a5 */ /* 0x000fe2000f8e00ff */
[----:B------:R-:W-:Y:S01]  /*13a0*/  UMOV UR14, UR15 ;  /* 0x0000000f000e7c82 */ /* 0x000fe20008000000 */
[----:B------:R-:W-:Y:S01]  /*13b0*/  UMOV UR6, UR7 ;  /* 0x0000000700067c82 */ /* 0x000fe20008000000 */
[----:B------:R-:W-:Y:S02]  /*13c0*/  USHF.R.U32.HI UR14, URZ, UR4, UR14 ;  /* 0x00000004ff0e7299 */ /* 0x000fe4000801160e */
[----:B------:R-:W-:Y:S01]  /*13d0*/  @UP2 USHF.R.U32.HI UR5, URZ, UR17, UR6 ;  /* 0x00000011ff052299 */ /* 0x000fe20008011606 */
[----:B------:R-:W-:-:S02]  /*13e0*/  UMOV UR10, UR11 ;  /* 0x0000000b000a7c82 */ /* 0x000fc40008000000 */
[----:B------:R-:W-:Y:S01]  /*13f0*/  UMOV UR6, UR9 ;  /* 0x0000000900067c82 */ /* 0x000fe20008000000 */
[----:B------:R-:W-:Y:S02]  /*1400*/  USHF.R.U32.HI UR10, URZ, UR21, UR10 ;  /* 0x00000015ff0a7299 */ /* 0x000fe4000801160a */
[----:B------:R-:W-:Y:S02]  /*1410*/  @UP2 USHF.R.U32.HI UR12, URZ, UR17, UR6 ;  /* 0x00000011ff0c2299 */ /* 0x000fe40008011606 */
[----:B------:R-:W-:Y:S02]  /*1420*/  USEL UR4, UR32, UR14, !UP0 ;  /* 0x0000000e20047287 */ /* 0x000fe4000c000000 */
[----:B------:R-:W-:Y:S02]  /*1430*/  UIMAD UR6, UR5, UR18, URZ ;  /* 0x00000012050672a4 */ /* 0x000fe4000f8e02ff */
[----:B------:R-:W-:Y:S02]  /*1440*/  USEL UR5, UR19, UR10, !UP1 ;  /* 0x0000000a13057287 */ /* 0x000fe4000c800000 */
[----:B------:R-:W-:-:S02]  /*1450*/  UIMAD UR8, UR12, UR18, URZ ;  /* 0x000000120c0872a4 */ /* 0x000fc4000f8e02ff */
[----:B------:R-:W-:Y:S02]  /*1460*/  UISETP.GE.AND UP0, UPT, UR4, UR6, UPT ;  /* 0x000000060400728c */ /* 0x000fe4000bf06270 */
[----:B------:R-:W-:Y:S02]  /*1470*/  UIMAD.WIDE.U32 UR6, UR4, UR16, URZ ;  /* 0x00000010040672a5 */ /* 0x000fe4000f8e00ff */
[----:B------:R-:W-:Y:S02]  /*1480*/  UISETP.GE.OR UP0, UPT, UR5, UR8, UP0 ;  /* 0x000000080500728c */ /* 0x000fe40008706670 */
[----:B------:R-:W-:Y:S02]  /*1490*/  UIMAD.WIDE.U32 UR8, UR5, UR16, URZ ;  /* 0x00000010050872a5 */ /* 0x000fe4000f8e00ff */
[----:B------:R-:W-:Y:S02]  /*14a0*/  USHF.R.U32.HI UR7, URZ, UR17, UR7 ;  /* 0x00000011ff077299 */ /* 0x000fe40008011607 */
[----:B------:R-:W-:-:S02]  /*14b0*/  UIADD3 UR10, UPT, UPT, -UR4, URZ, URZ ;  /* 0x000000ff040a7290 */ /* 0x000fc4000fffe1ff */
[----:B------:R-:W-:Y:S02]  /*14c0*/  USEL UR7, UR4, UR7, !UP2 ;  /* 0x0000000704077287 */ /* 0x000fe4000d000000 */
[----:B------:R-:W-:Y:S01]  /*14d0*/  UIADD3 UR20, UPT, UPT, -UR5, URZ, URZ ;  /* 0x000000ff05147290 */ /* 0x000fe2000fffe1ff */
[----:B------:R-:W-:Y:S01]  /*14e0*/  @!UP0 UMOV UR6, UR9 ;  /* 0x0000000900068c82 */ /* 0x000fe20008000000 */
[----:B------:R-:W-:Y:S02]  /*14f0*/  UIADD3 UR8, UPT, UPT, -UR7, URZ, URZ ;  /* 0x000000ff07087290 */ /* 0x000fe4000fffe1ff */
[----:B------:R-:W-:Y:S02]  /*1500*/  @!UP0 USHF.R.U32.HI UR6, URZ, UR17, UR6 ;  /* 0x00000011ff068299 */ /* 0x000fe40008011606 */
[----:B------:R-:W-:Y:S02]  /*1510*/  UIMAD UR8, UR18, UR8, UR4 ;  /* 0x00000008120872a4 */ /* 0x000fe4000f8e0204 */
[----:B------:R-:W-:-:S02]  /*1520*/  @!UP0 USEL UR6, UR5, UR6, !UP2 ;  /* 0x0000000605068287 */ /* 0x000fc4000d000000 */
[----:B------:R-:W-:Y:S02]  /*1530*/  UIMAD UR32, UR22, UR10, UR32 ;  /* 0x0000000a162072a4 */ /* 0x000fe4000f8e0220 */
[----:B------:R-:W-:Y:S02]  /*1540*/  @!UP0 UIADD3 UR7, UPT, UPT, UR7, -UR6, URZ ;  /* 0x8000000607078290 */ /* 0x000fe4000fffe0ff */
[----:B------:R-:W-:Y:S02]  /*1550*/  @!UP0 UIMAD UR6, UR8, UR12, UR6 ;  /* 0x0000000c080682a4 */ /* 0x000fe4000f8e0206 */
[----:B------:R-:W-:Y:S02]  /*1560*/  @!UP0 UIMAD UR4, UR7, UR18, UR5 ;  /* 0x00000012070482a4 */ /* 0x000fe4000f8e0205 */
[----:B------:R-:W-:Y:S02]  /*1570*/  UIMAD UR20, UR25, UR20, UR19 ;  /* 0x00000014191472a4 */ /* 0x000fe4000f8e0213 */
[----:B------:R-:W-:Y:S01]  /*1580*/  UIMAD UR32, UR4, UR22, UR32 ;  /* 0x00000016042072a4 */ /* 0x000fe2000f8e0220 */
[----:B------:R-:W-:-:S02]  /*1590*/  @!UP0 UMOV UR5, UR6 ;  /* 0x0000000600058c82 */ /* 0x000fc40008000000 */
[----:B------:R-:W-:-:S12]  /*15a0*/  UIMAD UR20, UR5, UR25, UR20 ;  /* 0x00000019051472a4 */ /* 0x000fd8000f8e0214 */
.L_x_18:
[----:B------:R-:W-:Y:S02]  /*15b0*/  UISETP.NE.AND UP1, UPT, UR26, 0x1, UPT ;  /* 0x000000011a00788c */ /* 0x000fe4000bf25270 */
[----:B------:R-:W-:Y:S02]  /*15c0*/  UISETP.NE.AND UP0, UPT, UR13, 0x2, UPT ;  /* 0x000000020d00788c */ /* 0x000fe4000bf05270 */
[----:B------:R-:W-:Y:S02]  /*15d0*/  ULOP3.LUT UR28, UR28, 0x400, URZ, 0xc0, !UPT ;  /* 0x000004001c1c7892 */ /* 0x000fe4000f8ec0ff */
[----:B------:R-:W-:-:S03]  /*15e0*/  USHF.L.U32 UR24, UR30, UR24, URZ ;  /* 0x000000181e187299 */ /* 0x000fc600080006ff */
[----:B------:R-:W-:Y:S09]  /*15f0*/  BRA.U UP1, `(.L_x_19) ;  /* 0x0000000101447547 */ /* 0x000ff2000b800000 */
[----:B------:R-:W1:Y:S01]  /*1600*/  LDCU.128 UR8, c[0x0][0xb10] ;  /* 0x00016200ff0877ac */ /* 0x000e620008000c00 */
[----:B------:R-:W2:Y:S01]  /*1610*/  LDCU UR12, c[0x0][0xb0c] ;  /* 0x00016180ff0c77ac */ /* 0x000ea20008000800 */
[----:B------:R-:W3:Y:S01]  /*1620*/  LDCU UR14, c[0x0][0xb20] ;  /* 0x00016400ff0e77ac */ /* 0x000ee20008000800 */
[----:B-1----:R-:W-:Y:S02]  /*1630*/  UIMAD.WIDE.U32 UR6, UR20, UR8, URZ ;  /* 0x00000008140672a5 */ /* 0x002fe4000f8e00ff */
[----:B------:R-:W-:Y:S02]  /*1640*/  UIMAD.WIDE.U32 UR4, UR32, UR11, URZ ;  /* 0x0000000b200472a5 */ /* 0x000fe4000f8e00ff */
[----:B--2---:R-:W-:Y:S02]  /*1650*/  UISETP.NE.AND UP2, UPT, UR12, 0x1, UPT ;  /* 0x000000010c00788c */ /* 0x004fe4000bf45270 */
[----:B------:R-:W-:Y:S01]  /*1660*/  UISETP.NE.AND UP1, UPT, UR10, 0x1, UPT ;  /* 0x000000010a00788c */ /* 0x000fe2000bf25270 */
[----:B------:R-:W-:-:S02]  /*1670*/  UMOV UR6, UR7 ;  /* 0x0000000700067c82 */ /* 0x000fc40008000000 */
[----:B------:R-:W-:Y:S01]  /*1680*/  UMOV UR4, UR5 ;  /* 0x0000000500047c82 */ /* 0x000fe20008000000 */
[----:B------:R-:W-:Y:S02]  /*1690*/  USHF.R.U32.HI UR6, URZ, UR9, UR6 ;  /* 0x00000009ff067299 */ /* 0x000fe40008011606 */
[----:B---3--:R-:W-:Y:S02]  /*16a0*/  USHF.R.U32.HI UR4, URZ, UR14, UR4 ;  /* 0x0000000eff047299 */ /* 0x008fe40008011604 */
[----:B------:R-:W-:Y:S02]  /*16b0*/  USEL UR5, UR20, UR6, !UP2 ;  /* 0x0000000614057287 */ /* 0x000fe4000d000000 */
[----:B------:R-:W-:-:S04]  /*16c0*/  USEL UR4, UR32, UR4, !UP1 ;  /* 0x0000000420047287 */ /* 0x000fc8000c800000 */
[----:B------:R-:W-:Y:S02]  /*16d0*/  UIADD3 UR6, UPT, UPT, -UR4, UR5, URZ ;  /* 0x0000000504067290 */ /* 0x000fe4000fffe1ff */
[----:B------:R-:W-:Y:S02]  /*16e0*/  UIADD3 UR4, UPT, UPT, UR4, -UR5, URZ ;  /* 0x8000000504047290 */ /* 0x000fe4000fffe0ff */
[----:B------:R-:W-:Y:S02]  /*16f0*/  UIMAD UR32, UR6, UR10, UR32 ;  /* 0x0000000a062072a4 */ /* 0x000fe4000f8e0220 */
[----:B------:R-:W-:-:S12]  /*1700*/  UIMAD UR20, UR4, UR12, UR20 ;  /* 0x0000000c041472a4 */ /* 0x000fd8000f8e0214 */
.L_x_19:
[----:B------:R-:W-:Y:S05]  /*1710*/  BRA.U !UP5, `(.L_x_20) ;  /* 0x000000010d0c7547 */ /* 0x000fea000b800000 */
[----:B------:R-:W-:Y:S01]  /*1720*/  UCGABAR_WAIT ;  /* 0x0000000000007dc7 */ /* 0x000fe20008000000 */
[----:B------:R-:W-:Y:S01]  /*1730*/  CCTL.IVALL ;  /* 0x00000000ff00798f */ /* 0x000fe20002000000 */
[----:B------:R-:W-:Y:S05]  /*1740*/  BRA `(.L_x_21) ;  /* 0x0000000000047947 */ /* 0x000fea0003800000 */
.L_x_20:
[----:B------:R-:W-:Y:S06]  /*1750*/  BAR.SYNC.DEFER_BLOCKING 0x0 ;  /* 0x0000000000007b1d */ /* 0x000fec0000010000 */
.L_x_21:
[----:B------:R-:W-:Y:S05]  /*1760*/  BRA.U UP0, `(.L_x_22) ;  /* 0x0000001100b87547 */ /* 0x000fea000b800000 */
[----:B------:R-:W1:Y:S01]  /*1770*/  LDCU UR6, c[0x0][0x38c] ;  /* 0x00007180ff0677ac */ /* 0x000e620008000800 */
[----:B------:R-:W-:Y:S01]  /*1780*/  PLOP3.LUT P1, PT, PT, PT, UP3, 0x80, 0x8 ;  /* 0x000000000008781c */ /* 0x000fe20003f2f038 */
[----:B------:R-:W-:Y:S01]  /*1790*/  IMAD.MOV.U32 R12, RZ, RZ, 0x1 ;  /* 0x00000001ff0c7424 */ /* 0x000fe200078e00ff */
[----:B------:R-:W-:Y:S01]  /*17a0*/  ISETP.NE.AND P2, PT, R0, RZ, P3 ;  /* 0x000000ff0000720c */ /* 0x000fe20001f45270 */
[----:B------:R-:W-:Y:S01]  /*17b0*/  USHF.L.U32 UR7, UR19, 0x6, URZ ;  /* 0x0000000613077899 */ /* 0x000fe200080006ff */
[----:B------:R-:W-:Y:S01]  /*17c0*/  PLOP3.LUT P1, PT, P1, PT, PT, 0x8, 0x80 ;  /* 0x000000000080781c */ /* 0x000fe20000f2e170 */
[----:B------:R-:W-:Y:S01]  /*17d0*/  UMOV UR8, 0x400 ;  /* 0x0000040000087882 */ /* 0x000fe20000000000 */
[----:B------:R-:W-:Y:S01]  /*17e0*/  UISETP.NE.AND UP1, UPT, UR13, URZ, UPT ;  /* 0x000000ff0d00728c */ /* 0x000fe2000bf25270 */
[----:B------:R-:W-:Y:S01]  /*17f0*/  CS2R R10, SRZ ;  /* 0x00000000000a7805 */ /* 0x000fe2000001ff00 */
[----:B------:R-:W-:Y:S01]  /*1800*/  USHF.L.U32 UR46, UR19, 0x7, URZ ;  /* 0x00000007132e7899 */ /* 0x000fe200080006ff */
[----:B------:R-:W-:Y:S01]  /*1810*/  IMAD.MOV.U32 R9, RZ, RZ, RZ ;  /* 0x000000ffff097224 */ /* 0x000fe200078e00ff */
[----:B------:R-:W-:Y:S01]  /*1820*/  ULEA UR13, UR58, UR8, 0x18 ;  /* 0x000000083a0d7291 */ /* 0x000fe2000f8ec0ff */
[----:B------:R-:W-:Y:S01]  /*1830*/  IMAD.MOV.U32 R8, RZ, RZ, 0x1 ;  /* 0x00000001ff087424 */ /* 0x000fe200078e00ff */
[----:B------:R-:W2:Y:S01]  /*1840*/  LDCU UR39, c[0x0][0x370] ;  /* 0x00006e00ff2777ac */ /* 0x000ea20008000800 */
[----:B------:R-:W3:Y:S01]  /*1850*/  LDCU.64 UR26, c[0x0][0x348] ;  /* 0x00006900ff1a77ac */ /* 0x000ee20008000a00 */
[----:B-1----:R-:W-:-:S02]  /*1860*/  UIADD3 UR5, UPT, UPT, UR6, 0x1f, URZ ;  /* 0x0000001f06057890 */ /* 0x002fc4000fffe0ff */
[----:B------:R-:W-:Y:S02]  /*1870*/  UIADD3 UR47, UPT, UPT, UR6, 0x3e, URZ ;  /* 0x0000003e062f7890 */ /* 0x000fe4000fffe0ff */
[----:B------:R-:W-:Y:S01]  /*1880*/  USHF.R.S32.HI UR4, URZ, 0x1f, UR5 ;  /* 0x0000001fff047899 */ /* 0x000fe20008011405 */
[----:B------:R-:W1:Y:S03]  /*1890*/  LDCU UR38, c[0x0][0x374] ;  /* 0x00006e80ff2677ac */ /* 0x000e660008000800 */
[----:B------:R-:W-:Y:S02]  /*18a0*/  ULEA.HI UR4, UR4, UR5, URZ, 0x5 ;  /* 0x0000000504047291 */ /* 0x000fe4000f8f28ff */
[----:B------:R-:W-:Y:S02]  /*18b0*/  UIADD3 UR5, UPT, UPT, UR6, -0x1, URZ ;  /* 0xffffffff06057890 */ /* 0x000fe4000fffe0ff */
[----:B------:R-:W-:-:S02]  /*18c0*/  USHF.R.S32.HI UR41, URZ, 0x5, UR4 ;  /* 0x00000005ff297899 */ /* 0x000fc40008011404 */
[----:B------:R-:W-:Y:S02]  /*18d0*/  UISETP.GE.U32.AND UP2, UPT, UR5, -0x3f, UPT ;  /* 0xffffffc10500788c */ /* 0x000fe4000bf46070 */
[----:B------:R-:W-:Y:S02]  /*18e0*/  UISETP.LT.U32.AND UP0, UPT, UR41, 0x3, UPT ;  /* 0x000000032900788c */ /* 0x000fe4000bf01070 */
[----:B------:R-:W-:Y:S02]  /*18f0*/  ULOP3.LUT UR5, UR7, 0x40, URZ, 0xc0, !UPT ;  /* 0x0000004007057892 */ /* 0x000fe4000f8ec0ff */
[----:B------:R-:W-:Y:S02]  /*1900*/  USEL UR40, UR41, 0x3, UP0 ;  /* 0x0000000329287887 */ /* 0x000fe40008000000 */
[----:B------:R-:W-:Y:S02]  /*1910*/  ULOP3.LUT UR46, UR46, 0x80, URZ, 0xc0, !UPT ;  /* 0x000000802e2e7892 */ /* 0x000fe4000f8ec0ff */
[----:B------:R-:W-:-:S02]  /*1920*/  UIADD3 UR4, UPT, UPT, UR40, -0x1, URZ ;  /* 0xffffffff28047890 */ /* 0x000fc4000fffe0ff */
[----:B------:R-:W-:Y:S02]  /*1930*/  @UP2 UIADD3 UR4, UPT, UPT, UR40, URZ, URZ ;  /* 0x000000ff28042290 */ /* 0x000fe4000fffe0ff */
[----:B------:R-:W-:Y:S02]  /*1940*/  USEL UR21, UR53, 0x2, UP1 ;  /* 0x0000000235157887 */ /* 0x000fe40008800000 */
[----:B------:R-:W-:Y:S02]  /*1950*/  UIADD3 UR30, UPT, UPT, UR13, 0x6300, UR28 ;  /* 0x000063000d1e7890 */ /* 0x000fe4000fffe01c */
[----:B------:R-:W-:Y:S02]  /*1960*/  ULEA.HI UR43, UR28, UR5, URZ, 0x1b ;  /* 0x000000051c2b7291 */ /* 0x000fe4000f8fd8ff */
[----:B------:R-:W-:Y:S02]  /*1970*/  UIADD3 UR44, UPT, UPT, UR41, -UR40, URZ ;  /* 0x80000028292c7290 */ /* 0x000fe4000fffe0ff */
[----:B------:R-:W-:-:S02]  /*1980*/  UIADD3 UR29, UPT, UPT, UR4, 0x1, URZ ;  /* 0x00000001041d7890 */ /* 0x000fc4000fffe0ff */
[----:B------:R-:W-:Y:S01]  /*1990*/  UIADD3 UR42, UPT, UPT, -UR4, URZ, URZ ;  /* 0x000000ff042a7290 */ /* 0x000fe2000fffe1ff */
[----:B-123--:R-:W-:-:S11]  /*19a0*/  UMOV UR6, URZ ;  /* 0x000000ff00067c82 */ /* 0x00efd60008000000 */
.L_x_42:
[----:B------:R-:W-:-:S09]  /*19b0*/  UISETP.NE.AND UP0, UPT, UR58, URZ, UPT ;  /* 0x000000ff3a00728c */ /* 0x000fd2000bf05270 */
[----:B-1----:R-:W-:Y:S05]  /*19c0*/  BRA.U UP0, `(.L_x_23) ;  /* 0x0000000100287547 */ /* 0x002fea000b800000 */
[----:B------:R-:W-:Y:S02]  /*19d0*/  LEA R0, R9, UR13, 0x3 ;  /* 0x0000000d09007c11 */ /* 0x000fe4000f8e18ff */
[----:B------:R-:W-:-:S04]  /*19e0*/  SHF.L.U32 R3, R8, 0x1f, RZ ;  /* 0x0000001f08037819 */ /* 0x000fc800000006ff */
[----:B------:R-:W1:Y:S02]  /*19f0*/  SYNCS.PHASECHK.TRANS64.TRYWAIT P0, [R0+URZ+0xf0], R3 ;  /* 0x0000f003000075a7 */ /* 0x000e6400080011ff */
[----:B-1----:R-:W-:Y:S05]  /*1a00*/  @!P0 BRA `(.L_x_24) ;  /* 0x0000008000b48947 */ /* 0x002fea0003800000 */
.L_x_142:
[----:B------:R2:W-:Y:S01]  /*1a10*/  SYNCS.ARRIVE.TRANS64.A1T0 RZ, [R0+URZ+0xe0], RZ ;  /* 0x0000e0ff00ff79a7 */ /* 0x0005e200081000ff */
[----:B------:R-:W-:-:S05]  /*1a20*/  VIADD R9, R9, 0x1 ;  /* 0x0000000109097836 */ /* 0x000fca0000000000 */
[----:B------:R-:W-:-:S04]  /*1a30*/  ISETP.NE.AND P0, PT, R9, 0x2, PT ;  /* 0x000000020900780c */ /* 0x000fc80003f05270 */
[----:B-1----:R-:W-:Y:S02]  /*1a40*/  SEL R3, RZ, 0x1, P0 ;  /* 0x00000001ff037807 */ /* 0x002fe40000000000 */
[----:B------:R-:W-:Y:S02]  /*1a50*/  SEL R9, R9, RZ, P0 ;  /* 0x000000ff09097207 */ /* 0x000fe40000000000 */
[----:B------:R-:W-:-:S07]  /*1a60*/  LOP3.LUT R8, R8, R3, RZ, 0x3c, !PT ;  /* 0x0000000308087212 */ /* 0x000fce00078e3cff */
.L_x_23:
[----:B------:R-:W-:Y:S01]  /*1a70*/  ULEA UR4, UR6, UR13, 0x3 ;  /* 0x0000000d06047291 */ /* 0x000fe2000f8e18ff */
[----:B--2---:R-:W-:Y:S01]  /*1a80*/  SHF.L.U32 R0, R12, 0x1f, RZ ;  /* 0x0000001f0c007819 */ /* 0x004fe200000006ff */
[----:B------:R-:W-:Y:S02]  /*1a90*/  UISETP.GE.U32.AND UP0, UPT, UR47, 0x3f, UPT ;  /* 0x0000003f2f00788c */ /* 0x000fe4000bf06070 */
[----:B------:R-:W-:Y:S01]  /*1aa0*/  ULEA UR11, UR32, UR46, 0x8 ;  /* 0x0000002e200b7291 */ /* 0x000fe2000f8e40ff */
[----:B------:R-:W-:-:S04]  /*1ab0*/  UMOV UR7, URZ ;  /* 0x000000ff00077c82 */ /* 0x000fc80008000000 */
[----:B------:R1:W2:Y:S01]  /*1ac0*/  SYNCS.PHASECHK.TRANS64.TRYWAIT P0, [UR4+0x18], R0 ;  /* 0x00001800ff0075a7 */ /* 0x0002a20008001104 */
[----:B------:R-:W-:-:S04]  /*1ad0*/  ULEA.HI UR4, UR20, UR20, URZ, 0x1 ;  /* 0x0000001414047291 */ /* 0x000fc8000f8f08ff */
[----:B------:R-:W-:-:S04]  /*1ae0*/  USHF.L.U32 UR4, UR4, 0x6, URZ ;  /* 0x0000000604047899 */ /* 0x000fc800080006ff */
[----:B------:R-:W-:-:S04]  /*1af0*/  ULOP3.LUT UR35, UR4, 0xffffff80, URZ, 0xc0, !UPT ;  /* 0xffffff8004237892 */ /* 0x000fc8000f8ec0ff */
[----:B------:R-:W-:Y:S01]  /*1b00*/  UIADD3 UR35, UPT, UPT, UR43, UR35, URZ ;  /* 0x000000232b237290 */ /* 0x000fe2000fffe0ff */
[----:B------:R-:W-:Y:S11]  /*1b10*/  BRA.U !UP0, `(.L_x_25) ;  /* 0x0000000108c47547 */ /* 0x000ff6000b800000 */
[----:B------:R-:W-:Y:S01]  /*1b20*/  UMOV UR16, UR42 ;  /* 0x0000002a00107c82 */ /* 0x000fe20008000000 */
[----:B------:R-:W-:Y:S01]  /*1b30*/  UMOV UR4, UR6 ;  /* 0x0000000600047c82 */ /* 0x000fe20008000000 */
[----:B------:R-:W-:-:S05]  /*1b40*/  UMOV UR34, URZ ;  /* 0x000000ff00227c82 */ /* 0x000fca0008000000 */
.L_x_31:
[----:B------:R-:W-:Y:S01]  /*1b50*/  ULEA UR33, UR4, UR13, 0x3 ;  /* 0x0000000d04217291 */ /* 0x000fe2000f8e18ff */
[----:B------:R-:W-:Y:S01]  /*1b60*/  @P3 MOV R2, 0x3000 ;  /* 0x0000300000023802 */ /* 0x000fe20000000f00 */
[----:B--234-:R-:W-:Y:S10]  /*1b70*/  @P0 BRA `(.L_x_26) ;  /* 0x00000000000c0947 */ /* 0x01cff40003800000 */
[----:B------:R-:W-:-:S04]  /*1b80*/  SHF.L.U32 R3, R12, 0x1f, RZ ;  /* 0x0000001f0c037819 */ /* 0x000fc800000006ff */
[----:B------:R-:W2:Y:S02]  /*1b90*/  SYNCS.PHASECHK.TRANS64.TRYWAIT P0, [UR33+0x18], R3 ;  /* 0x00001803ff0075a7 */ /* 0x000ea40008001121 */
[----:B--2---:R-:W-:Y:S05]  /*1ba0*/  @!P0 BRA `(.L_x_27) ;  /* 0x0000008000608947 */ /* 0x004fea0003800000 */
.L_x_26:
[----:B------:R2:W-:Y:S01]  /*1bb0*/  @P3 SYNCS.ARRIVE.TRANS64 RZ, [UR33], R2 ;  /* 0x00000002ffff39a7 */ /* 0x0005e20008000021 */
[----:B------:R-:W-:Y:S02]  /*1bc0*/  ULOP3.LUT UR5, UR21, 0x2, URZ, 0xfc, !UPT ;  /* 0x0000000215057892 */ /* 0x000fe4000f8efcff */
[----:B------:R-:W-:Y:S02]  /*1bd0*/  UIADD3 UR16, UPT, UPT, UR16, 0x1, URZ ;  /* 0x0000000110107890 */ /* 0x000fe4000fffe0ff */
[----:B------:R-:W-:Y:S02]  /*1be0*/  UISETP.NE.AND UP0, UPT, UR5, 0x2, UPT ;  /* 0x000000020500788c */ /* 0x000fe4000bf05270 */
[----:B------:R-:W-:-:S07]  /*1bf0*/  UISETP.NE.AND UP2, UPT, UR16, 0x1, UPT ;  /* 0x000000011000788c */ /* 0x000fce000bf45270 */
[----:B------:R-:W-:Y:S05]  /*1c00*/  BRA.U UP0, `(.L_x_28) ;  /* 0x0000000100047547 */ /* 0x000fea000b800000 */
[----:B------:R-:W-:Y:S05]  /*1c10*/  BPT.TRAP 0x1 ;  /* 0x000000040000795c */ /* 0x000fea0000300000 */
.L_x_28:
[----:B------:R-:W-:Y:S04]  /*1c20*/  BSSY.RECONVERGENT B0, `(.L_x_29) ;  /* 0x0000003000007945 */ /* 0x000fe80003800200 */
[----:B------:R-:W-:Y:S05]  /*1c30*/  @!P2 BRA `(.L_x_30) ;  /* 0x000000000004a947 */ /* 0x000fea0003800000 */
[----:B------:R-:W-:Y:S05]  /*1c40*/  BPT.TRAP 0x1 ;  /* 0x000000040000795c */ /* 0x000fea0000300000 */
.L_x_30:
[----:B------:R-:W-:Y:S05]  /*1c50*/  BSYNC.RECONVERGENT B0 ;  /* 0x0000000000007941 */ /* 0x000fea0003800200 */
.L_x_29:
[----:B------:R-:W-:Y:S02]  /*1c60*/  UIADD3 UR5, UPT, UPT, UR4, 0x1, URZ ;  /* 0x0000000104057890 */ /* 0x000fe4000fffe0ff */
[----:B------:R-:W-:Y:S02]  /*1c70*/  ULEA UR32, UR4, UR28, 0xb ;  /* 0x0000001c04207291 */ /* 0x000fe4000f8e58ff */
[----:B------:R-:W-:Y:S02]  /*1c80*/  UISETP.NE.AND UP0, UPT, UR5, 0x3, UPT ;  /* 0x000000030500788c */ /* 0x000fe4000bf05270 */
[----:B------:R-:W-:Y:S02]  /*1c90*/  UIADD3 UR14, UP1, UPT, UR26, 0x80, URZ ;  /* 0x000000801a0e7890 */ /* 0x000fe4000ff3e0ff */
[----:B------:R-:W-:Y:S02]  /*1ca0*/  USEL UR7, URZ, 0x1, UP0 ;  /* 0x00000001ff077887 */ /* 0x000fe40008000000 */
[----:B------:R-:W-:-:S02]  /*1cb0*/  USEL UR6, UR5, URZ, UP0 ;  /* 0x000000ff05067287 */ /* 0x000fc40008000000 */
[----:B------:R-:W-:Y:S02]  /*1cc0*/  ULEA UR8, UR4, UR13, 0xc ;  /* 0x0000000d04087291 */ /* 0x000fe4000f8e60ff */
[----:B------:R-:W-:Y:S01]  /*1cd0*/  ULEA UR5, UR6, UR13, 0x3 ;  /* 0x0000000d06057291 */ /* 0x000fe2000f8e18ff */
[----:B------:R-:W-:Y:S01]  /*1ce0*/  LOP3.LUT R12, R12, UR7, RZ, 0x3c, !PT ;  /* 0x000000070c0c7c12 */ /* 0x000fe2000f8e3cff */
[----:B------:R-:W-:Y:S02]  /*1cf0*/  UIADD3 UR4, UP0, UPT, UR26, 0x180, URZ ;  /* 0x000001801a047890 */ /* 0x000fe4000ff1e0ff */
[----:B------:R-:W-:Y:S01]  /*1d00*/  ULOP3.LUT UR33, UR33, 0xfefffff8, URZ, 0xc0, !UPT ;  /* 0xfefffff821217892 */ /* 0x000fe2000f8ec0ff */
[----:B-1----:R-:W-:Y:S01]  /*1d10*/  SHF.L.U32 R0, R12, 0x1f, RZ ;  /* 0x0000001f0c007819 */ /* 0x002fe200000006ff */
[----:B------:R-:W-:Y:S02]  /*1d20*/  UIADD3.X UR15, UPT, UPT, URZ, UR27, URZ, UP1, !UPT ;  /* 0x0000001bff0f7290 */ /* 0x000fe40008ffe4ff */
[----:B------:R-:W-:Y:S01]  /*1d30*/  UIADD3 UR32, UPT, UPT, UR13, 0x6300, UR32 ;  /* 0x000063000d207890 */ /* 0x000fe2000fffe020 */
[----:B------:R3:W4:Y:S01]  /*1d40*/  SYNCS.PHASECHK.TRANS64.TRYWAIT P0, [UR5+0x18], R0 ;  /* 0x00001800ff0075a7 */ /* 0x0007220008001105 */
[----:B------:R-:W-:-:S02]  /*1d50*/  UPRMT UR7, URZ, 0x5410, UR24 ;  /* 0x00005410ff077896 */ /* 0x000fc40008000018 */
[----:B------:R-:W-:Y:S02]  /*1d60*/  UIADD3 UR8, UPT, UPT, UR8, 0x7b00, URZ ;  /* 0x00007b0008087890 */ /* 0x000fe4000fffe0ff */
[----:B------:R-:W-:Y:S01]  /*1d70*/  UIADD3.X UR5, UPT, UPT, URZ, UR27, URZ, UP0, !UPT ;  /* 0x0000001bff057290 */ /* 0x000fe200087fe4ff */
[----:B------:R-:W-:Y:S01]  /*1d80*/  UMOV UR18, 0x0 ;  /* 0x0000000000127882 */ /* 0x000fe20000000000 */
[----:B------:R-:W-:Y:S01]  /*1d90*/  UMOV UR19, 0x10000000 ;  /* 0x1000000000137882 */ /* 0x000fe20000000000 */
[----:B------:R-:W-:Y:S01]  /*1da0*/  UMOV UR10, UR34 ;  /* 0x00000022000a7c82 */ /* 0x000fe20008000000 */
[----:B------:R-:W-:Y:S01]  /*1db0*/  UMOV UR12, UR36 ;  /* 0x00000024000c7c82 */ /* 0x000fe20008000000 */
[----:B------:R-:W-:Y:S01]  /*1dc0*/  UMOV UR9, UR33 ;  /* 0x0000002100097c82 */ /* 0x000fe20008000000 */
[----:B------:R1:W-:Y:S03]  /*1dd0*/  UTMALDG.3D.MULTICAST.2CTA [UR32], [UR14], UR7, desc[UR18] ;  /* 0x000012200e0073b4 */ /* 0x0003e60008211807 */
[----:B------:R2:W-:Y:S01]  /*1de0*/  UTMALDG.3D.2CTA [UR8], [UR4], desc[UR18] ;  /* 0x00001208040075b4 */ /* 0x0005e20008211000 */
[----:B-1----:R-:W-:Y:S01]  /*1df0*/  UIADD3 UR34, UPT, UPT, UR34, 0x20, URZ ;  /* 0x0000002022227890 */ /* 0x002fe2000fffe0ff */
[----:B------:R-:W-:Y:S01]  /*1e00*/  UMOV UR7, UR29 ;  /* 0x0000001d00077c82 */ /* 0x000fe20008000000 */
[----:B--2---:R-:W-:Y:S01]  /*1e10*/  UMOV UR4, UR6 ;  /* 0x0000000600047c82 */ /* 0x004fe20008000000 */
[----:B------:R-:W-:Y:S09]  /*1e20*/  BRA.U UP2, `(.L_x_31) ;  /* 0xfffffffd02487547 */ /* 0x000ff2000b83ffff */
.L_x_25:
[----:B------:R-:W-:Y:S01]  /*1e30*/  ULEA UR4, UR6, UR13, 0x3 ;  /* 0x0000000d06047291 */ /* 0x000fe2000f8e18ff */
[----:B-1-3--:R-:W-:Y:S01]  /*1e40*/  SHF.L.U32 R0, R12, 0x1f, RZ ;  /* 0x0000001f0c007819 */ /* 0x00afe200000006ff */
[----:B------:R-:W-:Y:S01]  /*1e50*/  @!P1 SYNCS.ARRIVE.TRANS64.A1T0 RZ, [UR13+0x78], RZ ;  /* 0x000078ffffff99a7 */ /* 0x000fe2000810000d */
[----:B------:R-:W-:-:S06]  /*1e60*/  UISETP.GT.AND UP0, UPT, UR41, UR40, UPT ;  /* 0x000000282900728c */ /* 0x000fcc000bf04270 */
[----:B--2-4-:R1:W2:Y:S03]  /*1e70*/  SYNCS.PHASECHK.TRANS64.TRYWAIT P0, [UR4+0x18], R0 ;  /* 0x00001800ff0075a7 */ /* 0x0142a60008001104 */
[----:B------:R-:W-:Y:S05]  /*1e80*/  BRA.U !UP0, `(.L_x_32) ;  /* 0x0000000108c07547 */ /* 0x000fea000b800000 */
[----:B------:R-:W-:Y:S01]  /*1e90*/  UIADD3 UR25, UPT, UPT, UR44, UR7, URZ ;  /* 0x000000072c197290 */ /* 0x000fe2000fffe0ff */
[----:B------:R-:W-:-:S11]  /*1ea0*/  UMOV UR4, UR6 ;  /* 0x0000000600047c82 */ /* 0x000fd60008000000 */
.L_x_38:
[----:B------:R-:W-:Y:S01]  /*1eb0*/  ULEA UR17, UR4, UR13, 0x3 ;  /* 0x0000000d04117291 */ /* 0x000fe2000f8e18ff */
[----:B--2---:R-:W-:Y:S01]  /*1ec0*/  @P3 MOV R2, 0x3000 ;  /* 0x0000300000023802 */ /* 0x004fe20000000f00 */
[----:B--2-4-:R-:W-:Y:S10]  /*1ed0*/  @P0 BRA `(.L_x_33) ;  /* 0x00000000000c0947 */ /* 0x014ff40003800000 */
[----:B------:R-:W-:-:S04]  /*1ee0*/  SHF.L.U32 R3, R12, 0x1f, RZ ;  /* 0x0000001f0c037819 */ /* 0x000fc800000006ff */
[----:B------:R-:W2:Y:S02]  /*1ef0*/  SYNCS.PHASECHK.TRANS64.TRYWAIT P0, [UR17+0x18], R3 ;  /* 0x00001803ff0075a7 */ /* 0x000ea40008001111 */
[----:B--2---:R-:W-:Y:S05]  /*1f00*/  @!P0 BRA `(.L_x_34) ;  /* 0x0000007c00a08947 */ /* 0x004fea0003800000 */
.L_x_33:
[----:B------:R2:W-:Y:S01]  /*1f10*/  @P3 SYNCS.ARRIVE.TRANS64 RZ, [UR17], R2 ;  /* 0x00000002ffff39a7 */ /* 0x0005e20008000011 */
[----:B------:R-:W-:-:S04]  /*1f20*/  ULOP3.LUT UR5, UR21, 0x2, URZ, 0xfc, !UPT ;  /* 0x0000000215057892 */ /* 0x000fc8000f8efcff */
[----:B------:R-:W-:-:S09]  /*1f30*/  UISETP.NE.AND UP0, UPT, UR5, 0x2, UPT ;  /* 0x000000020500788c */ /* 0x000fd2000bf05270 */
[----:B------:R-:W-:Y:S05]  /*1f40*/  BRA.U UP0, `(.L_x_35) ;  /* 0x0000000100047547 */ /* 0x000fea000b800000 */
[----:B------:R-:W-:Y:S05]  /*1f50*/  BPT.TRAP 0x1 ;  /* 0x000000040000795c */ /* 0x000fea0000300000 */
.L_x_35:
[----:B------:R-:W-:Y:S04]  /*1f60*/  BSSY.RECONVERGENT B0, `(.L_x_36) ;  /* 0x0000003000007945 */ /* 0x000fe80003800200 */
[----:B------:R-:W-:Y:S05]  /*1f70*/  @!P2 BRA `(.L_x_37) ;  /* 0x000000000004a947 */ /* 0x000fea0003800000 */
[----:B------:R-:W-:Y:S05]  /*1f80*/  BPT.TRAP 0x1 ;  /* 0x000000040000795c */ /* 0x000fea0000300000 */
.L_x_37:
[----:B------:R-:W-:Y:S05]  /*1f90*/  BSYNC.RECONVERGENT B0 ;  /* 0x0000000000007941 */ /* 0x000fea0003800200 */
.L_x_36:
[----:B------:R-:W-:Y:S02]  /*1fa0*/  UIADD3 UR5, UPT, UPT, UR4, 0x1, URZ ;  /* 0x0000000104057890 */ /* 0x000fe4000fffe0ff */
[----:B------:R-:W-:Y:S02]  /*1fb0*/  UIADD3 UR14, UP1, UPT, UR26, 0x80, URZ ;  /* 0x000000801a0e7890 */ /* 0x000fe4000ff3e0ff */
[----:B------:R-:W-:Y:S02]  /*1fc0*/  UISETP.NE.AND UP0, UPT, UR5, 0x3, UPT ;  /* 0x000000030500788c */ /* 0x000fe4000bf05270 */
[----:B------:R-:W-:Y:S02]  /*1fd0*/  ULEA UR16, UR4, UR30, 0xb ;  /* 0x0000001e04107291 */ /* 0x000fe4000f8e58ff */
[----:B------:R-:W-:Y:S02]  /*1fe0*/  USEL UR8, URZ, 0x1, UP0 ;  /* 0x00000001ff087887 */ /* 0x000fe40008000000 */
[----:B------:R-:W-:-:S02]  /*1ff0*/  USEL UR6, UR5, URZ, UP0 ;  /* 0x000000ff05067287 */ /* 0x000fc40008000000 */
[----:B------:R-:W-:Y:S02]  /*2000*/  UIADD3 UR22, UP0, UPT, UR26, 0x180, URZ ;  /* 0x000001801a167890 */ /* 0x000fe4000ff1e0ff */
[----:B------:R-:W-:Y:S01]  /*2010*/  LOP3.LUT R12, R12, UR8, RZ, 0x3c, !PT ;  /* 0x000000080c0c7c12 */ /* 0x000fe2000f8e3cff */
[----:B------:R-:W-:Y:S02]  /*2020*/  ULEA UR8, UR4, UR13, 0xc ;  /* 0x0000000d04087291 */ /* 0x000fe4000f8e60ff */
[----:B------:R-:W-:Y:S01]  /*2030*/  ULEA UR5, UR6, UR13, 0x3 ;  /* 0x0000000d06057291 */ /* 0x000fe2000f8e18ff */
[----:B-1----:R-:W-:Y:S01]  /*2040*/  SHF.L.U32 R0, R12, 0x1f, RZ ;  /* 0x0000001f0c007819 */ /* 0x002fe200000006ff */
[----:B------:R-:W-:Y:S02]  /*2050*/  USHF.L.U32 UR18, UR7, 0x5, URZ ;  /* 0x0000000507127899 */ /* 0x000fe400080006ff */
[----:B------:R-:W-:Y:S02]  /*2060*/  ULOP3.LUT UR17, UR17, 0xfefffff8, URZ, 0xc0, !UPT ;  /* 0xfefffff811117892 */ /* 0x000fe4000f8ec0ff */
[----:B------:R-:W-:-:S02]  /*2070*/  UIADD3.X UR15, UPT, UPT, URZ, UR27, URZ, UP1, !UPT ;  /* 0x0000001bff0f7290 */ /* 0x000fc40008ffe4ff */
[----:B------:R-:W-:Y:S01]  /*2080*/  UPRMT UR4, URZ, 0x5410, UR24 ;  /* 0x00005410ff047896 */ /* 0x000fe20008000018 */
[----:B------:R3:W4:Y:S01]  /*2090*/  SYNCS.PHASECHK.TRANS64.TRYWAIT P0, [UR5+0x18], R0 ;  /* 0x00001800ff0075a7 */ /* 0x0007220008001105 */
[----:B------:R-:W-:Y:S02]  /*20a0*/  UIADD3 UR8, UPT, UPT, UR8, 0x7b00, URZ ;  /* 0x00007b0008087890 */ /* 0x000fe4000fffe0ff */
[----:B------:R-:W-:Y:S01]  /*20b0*/  UIADD3.X UR23, UPT, UPT, URZ, UR27, URZ, UP0, !UPT ;  /* 0x0000001bff177290 */ /* 0x000fe200087fe4ff */
[----:B------:R-:W-:Y:S01]  /*20c0*/  UMOV UR32, 0x0 ;  /* 0x0000000000207882 */ /* 0x000fe20000000000 */
[----:B------:R-:W-:Y:S01]  /*20d0*/  UMOV UR33, 0x10000000 ;  /* 0x1000000000217882 */ /* 0x000fe20000000000 */
[----:B------:R-:W-:Y:S01]  /*20e0*/  UMOV UR19, UR35 ;  /* 0x0000002300137c82 */ /* 0x000fe20008000000 */
[----:B------:R-:W-:Y:S01]  /*20f0*/  UMOV UR20, UR36 ;  /* 0x0000002400147c82 */ /* 0x000fe20008000000 */
[----:B------:R-:W-:Y:S01]  /*2100*/  UMOV UR12, UR36 ;  /* 0x00000024000c7c82 */ /* 0x000fe20008000000 */
[----:B------:R-:W-:Y:S01]  /*2110*/  UMOV UR9, UR17 ;  /* 0x0000001100097c82 */ /* 0x000fe20008000000 */
[----:B------:R-:W-:Y:S01]  /*2120*/  UMOV UR10, UR18 ;  /* 0x00000012000a7c82 */ /* 0x000fe20008000000 */
[----:B------:R1:W-:Y:S01]  /*2130*/  UTMALDG.3D.MULTICAST.2CTA [UR16], [UR14], UR4, desc[UR32] ;  /* 0x000020100e0073b4 */ /* 0x0003e20008211804 */
[----:B------:R-:W-:-:S04]  /*2140*/  UIADD3 UR7, UPT, UPT, UR7, 0x1, URZ ;  /* 0x0000000107077890 */ /* 0x000fc8000fffe0ff */
[----:B------:R-:W-:Y:S01]  /*2150*/  UISETP.NE.AND UP0, UPT, UR7, UR25, UPT ;  /* 0x000000190700728c */ /* 0x000fe2000bf05270 */
[----:B------:R3:W-:Y:S01]  /*2160*/  UTMALDG.3D.2CTA [UR8], [UR22], desc[UR32] ;  /* 0x00002008160075b4 */ /* 0x0007e20008211000 */
[----:B-1----:R-:W-:-:S07]  /*2170*/  UMOV UR4, UR6 ;  /* 0x0000000600047c82 */ /* 0x002fce0008000000 */
[----:B---3--:R-:W-:Y:S05]  /*2180*/  BRA.U UP0, `(.L_x_38) ;  /* 0xfffffffd00487547 */ /* 0x008fea000b83ffff */
.L_x_32:
[C---:B------:R-:W-:Y:S01]  /*2190*/  LEA R3, R11.reuse, UR13, 0x3 ;  /* 0x0000000d0b037c11 */ /* 0x040fe2000f8e18ff */
[----:B------:R-:W-:Y:S01]  /*21a0*/  NOP ;  /* 0x0000000000007918 */ /* 0x000fe20000000000 */
[----:B-1----:R-:W-:Y:S02]  /*21b0*/  SHF.L.U32 R0, R10, 0x1f, RZ ;  /* 0x0000001f0a007819 */ /* 0x002fe400000006ff */
[----:B------:R-:W-:Y:S02]  /*21c0*/  LEA R5, R11, UR13, 0x4 ;  /* 0x0000000d0b057c11 */ /* 0x000fe4000f8e20ff */
[----:B--2-4-:R-:W1:Y:S02]  /*21d0*/  SYNCS.PHASECHK.TRANS64.TRYWAIT P0, [R3+URZ+0x80], R0 ;  /* 0x00008000030075a7 */ /* 0x014e6400080011ff */
[----:B-1----:R-:W-:Y:S05]  /*21e0*/  @!P0 BRA `(.L_x_39) ;  /* 0x0000007c00008947 */ /* 0x002fea0003800000 */
.L_x_145:
[----:B------:R-:W2:Y:S01]  /*21f0*/  LDS.128 R4, [R5+0x110] ;  /* 0x0001100005047984 */ /* 0x000ea20000000c00 */
[----:B------:R-:W-:Y:S01]  /*2200*/  UISETP.GE.AND UP0, UPT, UR45, 0x1, UPT ;  /* 0x000000012d00788c */ /* 0x000fe2000bf06270 */
[----:B------:R-:W-:Y:S01]  /*2210*/  @!PT LDS RZ, [RZ] ;  /* 0x00000000fffff984 */ /* 0x000fe20000000800 */
[----:B------:R-:W-:Y:S01]  /*2220*/  @!PT LDS RZ, [RZ] ;  /* 0x00000000fffff984 */ /* 0x000fe20000000800 */
[----:B------:R-:W-:Y:S01]  /*2230*/  @!PT LDS RZ, [RZ] ;  /* 0x00000000fffff984 */ /* 0x000fe20000000800 */
[----:B------:R-:W-:Y:S01]  /*2240*/  @!PT LDS RZ, [RZ] ;  /* 0x00000000fffff984 */ /* 0x000fe20000000800 */
[----:B------:R3:W-:Y:S06]  /*2250*/  MEMBAR.ALL.CTA ;  /* 0x0000000000007992 */ /* 0x0007ec0000008000 */
[----:B---3--:R-:W3:Y:S01]  /*2260*/  FENCE.VIEW.ASYNC.S ;  /* 0x00000000000073c6 */ /* 0x008ee20000000000 */
[----:B--2---:R-:W-:-:S13]  /*2270*/  LOP3.LUT P0, RZ, R6, 0x1, RZ, 0xc0, !PT ;  /* 0x0000000106ff7812 */ /* 0x004fda000780c0ff */
[----:B---3--:R-:W-:Y:S01]  /*2280*/  VOTEU.ANY UP1, P0 ;  /* 0x0000000000ff7886 */ /* 0x008fe20000020100 */
[----:B------:R-:W-:-:S13]  /*2290*/  PLOP3.LUT P0, PT, PT, PT, UP1, 0x80, 0x8 ;  /* 0x000000000008781c */ /* 0x000fda0003f0f018 */
[----:B-1----:R-:W-:Y:S02]  /*22a0*/  @P0 LOP3.LUT R0, R5, 0xffff, RZ, 0xc0, !PT ;  /* 0x0000ffff05000812 */ /* 0x002fe400078ec0ff */
[----:B------:R-:W-:Y:S02]  /*22b0*/  @P0 MOV R2, R4 ;  /* 0x0000000400020202 */ /* 0x000fe40000000f00 */
[----:B------:R-:W-:Y:S01]  /*22c0*/  @P0 R2UR UR5, R0 ;  /* 0x00000000000502ca */ /* 0x000fe200000e0000 */
[----:B------:R-:W-:Y:S01]  /*22d0*/  VIADD R0, R3, 0x90 ;  /* 0x0000009003007836 */ /* 0x000fe20000000000 */
[----:B------:R-:W-:Y:S02]  /*22e0*/  @P0 SHF.R.U32.HI R4, RZ, 0x10, R5 ;  /* 0x00000010ff040819 */ /* 0x000fe40000011605 */
[----:B------:R-:W-:Y:S02]  /*22f0*/  @P0 R2UR UR7, R2 ;  /* 0x00000000020702ca */ /* 0x000fe400000e0000 */
[----:B------:R-:W-:-:S02]  /*2300*/  PRMT R0, RZ, 0x654, R0 ;  /* 0x00000654ff007816 */ /* 0x000fc40000000000 */
[----:B------:R-:W-:Y:S02]  /*2310*/  @P0 R2UR UR4, R4 ;  /* 0x00000000040402ca */ /* 0x000fe400000e0000 */
[----:B------:R1:W-:Y:S03]  /*2320*/  SYNCS.ARRIVE.TRANS64.RED.A1T0 RZ, [R0+URZ], RZ ;  /* 0x000000ff00ff79a7 */ /* 0x0003e600081004ff */
[----:B------:R-:W-:-:S04]  /*2330*/  @UP1 UMOV UR31, UR5 ;  /* 0x00000005001f1c82 */ /* 0x000fc80008000000 */
[----:B------:R-:W-:-:S04]  /*2340*/  @UP1 UMOV UR37, UR7 ;  /* 0x0000000700251c82 */ /* 0x000fc80008000000 */
[----:B------:R-:W-:Y:S01]  /*2350*/  @UP1 UMOV UR36, UR4 ;  /* 0x0000000400241c82 */ /* 0x000fe20008000000 */
[----:B------:R-:W-:Y:S05]  /*2360*/  BRA.U !UP0, `(.L_x_40) ;  /* 0x0000000108d47547 */ /* 0x000fea000b800000 */
[----:B------:R-:W2:Y:S01]  /*2370*/  LDCU.128 UR16, c[0x0][0xb10] ;  /* 0x00016200ff1077ac */ /* 0x000ea20008000c00 */
[----:B------:R-:W3:Y:S01]  /*2380*/  LDCU UR12, c[0x0][0xb20] ;  /* 0x00016400ff0c77ac */ /* 0x000ee20008000800 */
[----:B------:R-:W4:Y:S01]  /*2390*/  LDCU UR20, c[0x0][0xb0c] ;  /* 0x00016180ff1477ac */ /* 0x000f220008000800 */
[----:B------:R-:W1:Y:S01]  /*23a0*/  LDCU.64 UR8, c[0x0][0xb28] ;  /* 0x00016500ff0877ac */ /* 0x000e620008000a00 */
[----:B------:R-:W-:Y:S02]  /*23b0*/  UISETP.NE.AND UP3, UPT, UR45, 0x1, UPT ;  /* 0x000000012d00788c */ /* 0x000fe4000bf65270 */
[----:B--2---:R-:W-:Y:S02]  /*23c0*/  UIMAD.WIDE.U32 UR10, UR38, UR19, URZ ;  /* 0x00000013260a72a5 */ /* 0x004fe4000f8e00ff */
[----:B------:R-:W-:Y:S02]  /*23d0*/  UIMAD.WIDE.U32 UR4, UR39, UR16, URZ ;  /* 0x00000010270472a5 */ /* 0x000fe4000f8e00ff */
[----:B------:R-:W-:-:S02]  /*23e0*/  UISETP.NE.AND UP0, UPT, UR18, 0x1, UPT ;  /* 0x000000011200788c */ /* 0x000fc4000bf05270 */
[----:B------:R-:W-:Y:S01]  /*23f0*/  UIMAD.WIDE.U32 UR22, UR31, UR19, URZ ;  /* 0x000000131f1672a5 */ /* 0x000fe2000f8e00ff */
[----:B------:R-:W-:Y:S02]  /*2400*/  UMOV UR10, UR11 ;  /* 0x0000000b000a7c82 */ /* 0x000fe40008000000 */
[----:B------:R-:W-:Y:S01]  /*2410*/  UMOV UR4, UR5 ;  /* 0x0000000500047c82 */ /* 0x000fe20008000000 */
[----:B---3--:R-:W-:Y:S02]  /*2420*/  USHF.R.U32.HI UR10, URZ, UR12, UR10 ;  /* 0x0000000cff0a7299 */ /* 0x008fe4000801160a */
[----:B----4-:R-:W-:Y:S02]  /*2430*/  UISETP.NE.AND UP2, UPT, UR20, 0x1, UPT ;  /* 0x000000011400788c */ /* 0x010fe4000bf45270 */
[----:B------:R-:W-:Y:S02]  /*2440*/  USHF.R.U32.HI UR4, URZ, UR17, UR4 ;  /* 0x00000011ff047299 */ /* 0x000fe40008011604 */
[----:B------:R-:W-:-:S02]  /*2450*/  USEL UR5, UR38, UR10, !UP0 ;  /* 0x0000000a26057287 */ /* 0x000fc4000c000000 */
[----:B------:R-:W-:Y:S02]  /*2460*/  USEL UR7, UR39, UR4, !UP2 ;  /* 0x0000000427077287 */ /* 0x000fe4000d000000 */
[----:B-1----:R-:W-:Y:S01]  /*2470*/  UIMAD.WIDE.U32 UR10, UR5, UR8, URZ ;  /* 0x00000008050a72a5 */ /* 0x002fe2000f8e00ff */
[----:B------:R-:W-:Y:S01]  /*2480*/  UMOV UR4, UR23 ;  /* 0x0000001700047c82 */ /* 0x000fe20008000000 */
[----:B------:R-:W-:Y:S02]  /*2490*/  UIMAD.WIDE.U32 UR14, UR37, UR16, URZ ;  /* 0x00000010250e72a5 */ /* 0x000fe4000f8e00ff */
[----:B------:R-:W-:-:S03]  /*24a0*/  UIMAD.WIDE.U32 UR22, UR7, UR8, URZ ;  /* 0x00000008071672a5 */ /* 0x000fc6000f8e00ff */
[----:B------:R-:W-:Y:S01]  /*24b0*/  UMOV UR10, UR11 ;  /* 0x0000000b000a7c82 */ /* 0x000fe20008000000 */
[----:B------:R-:W-:Y:S02]  /*24c0*/  USHF.R.U32.HI UR4, URZ, UR12, UR4 ;  /* 0x0000000cff047299 */ /* 0x000fe40008011604 */
[----:B------:R-:W-:Y:S01]  /*24d0*/  @UP3 USHF.R.U32.HI UR5, URZ, UR9, UR10 ;  /* 0x00000009ff053299 */ /* 0x000fe2000801160a */
[----:B------:R-:W-:Y:S01]  /*24e0*/  UMOV UR14, UR15 ;  /* 0x0000000f000e7c82 */ /* 0x000fe20008000000 */
[----:B------:R-:W-:Y:S01]  /*24f0*/  UMOV UR22, UR23 ;  /* 0x0000001700167c82 */ /* 0x000fe20008000000 */
[----:B------:R-:W-:Y:S02]  /*2500*/  USHF.R.U32.HI UR17, URZ, UR17, UR14 ;  /* 0x00000011ff117299 */ /* 0x000fe4000801160e */
[----:B------:R-:W-:Y:S02]  /*2510*/  USEL UR4, UR31, UR4, !UP0 ;  /* 0x000000041f047287 */ /* 0x000fe4000c000000 */
[----:B------:R-:W-:-:S02]  /*2520*/  @UP3 USHF.R.U32.HI UR7, URZ, UR9, UR22 ;  /* 0x00000009ff073299 */ /* 0x000fc40008011616 */
[----:B------:R-:W-:Y:S02]  /*2530*/  UIMAD UR10, UR45, UR5, URZ ;  /* 0x000000052d0a72a4 */ /* 0x000fe4000f8e02ff */
[----:B------:R-:W-:Y:S02]  /*2540*/  USEL UR5, UR37, UR17, !UP2 ;  /* 0x0000001125057287 */ /* 0x000fe4000d000000 */
[----:B------:R-:W-:Y:S02]  /*2550*/  UIMAD UR12, UR45, UR7, URZ ;  /* 0x000000072d0c72a4 */ /* 0x000fe4000f8e02ff */
[----:B------:R-:W-:Y:S02]  /*2560*/  UISETP.GE.AND UP0, UPT, UR4, UR10, UPT ;  /* 0x0000000a0400728c */ /* 0x000fe4000bf06270 */
[----:B------:R-:W-:Y:S02]  /*2570*/  UIMAD.WIDE.U32 UR10, UR4, UR8, URZ ;  /* 0x00000008040a72a5 */ /* 0x000fe4000f8e00ff */
[----:B------:R-:W-:-:S02]  /*2580*/  UISETP.GE.OR UP0, UPT, UR5, UR12, UP0 ;  /* 0x0000000c0500728c */ /* 0x000fc40008706670 */
[----:B------:R-:W-:Y:S02]  /*2590*/  UIMAD.WIDE.U32 UR14, UR5, UR8, URZ ;  /* 0x00000008050e72a5 */ /* 0x000fe4000f8e00ff */
[----:B------:R-:W-:Y:S01]  /*25a0*/  UIADD3 UR12, UPT, UPT, -UR5, URZ, URZ ;  /* 0x000000ff050c7290 */ /* 0x000fe2000fffe1ff */
[----:B------:R-:W-:Y:S01]  /*25b0*/  UMOV UR10, UR11 ;  /* 0x0000000b000a7c82 */ /* 0x000fe20008000000 */
[----:B------:R-:W-:Y:S02]  /*25c0*/  UIADD3 UR11, UPT, UPT, -UR4, URZ, URZ ;  /* 0x000000ff040b7290 */ /* 0x000fe4000fffe1ff */
[----:B------:R-:W-:-:S03]  /*25d0*/  USHF.R.U32.HI UR10, URZ, UR9, UR10 ;  /* 0x00000009ff0a7299 */ /* 0x000fc6000801160a */
[----:B------:R-:W-:Y:S01]  /*25e0*/  @!UP0 UMOV UR8, UR15 ;  /* 0x0000000f00088c82 */ /* 0x000fe20008000000 */
[----:B------:R-:W-:Y:S02]  /*25f0*/  UIMAD UR11, UR18, UR11, UR31 ;  /* 0x0000000b120b72a4 */ /* 0x000fe4000f8e021f */
[----:B------:R-:W-:Y:S02]  /*2600*/  USEL UR10, UR4, UR10, !UP3 ;  /* 0x0000000a040a7287 */ /* 0x000fe4000d800000 */
[----:B------:R-:W-:Y:S02]  /*2610*/  @!UP0 USHF.R.U32.HI UR8, URZ, UR9, UR8 ;  /* 0x00000009ff088299 */ /* 0x000fe40008011608 */
[----:B------:R-:W-:Y:S02]  /*2620*/  UIADD3 UR9, UPT, UPT, -UR10, URZ, URZ ;  /* 0x000000ff0a097290 */ /* 0x000fe4000fffe1ff */
[----:B------:R-:W-:Y:S02]  /*2630*/  @!UP0 USEL UR8, UR5, UR8, !UP3 ;  /* 0x0000000805088287 */ /* 0x000fe4000d800000 */
[----:B------:R-:W-:-:S02]  /*2640*/  UIMAD UR9, UR45, UR9, UR4 ;  /* 0x000000092d0972a4 */ /* 0x000fc4000f8e0204 */
[----:B------:R-:W-:Y:S02]  /*2650*/  @!UP0 UIADD3 UR10, UPT, UPT, UR10, -UR8, URZ ;  /* 0x800000080a0a8290 */ /* 0x000fe4000fffe0ff */
[----:B------:R-:W-:Y:S02]  /*2660*/  @!UP0 UIMAD UR8, UR9, UR7, UR8 ;  /* 0x00000007090882a4 */ /* 0x000fe4000f8e0208 */
[----:B------:R-:W-:Y:S02]  /*2670*/  @!UP0 UIMAD UR4, UR45, UR10, UR5 ;  /* 0x0000000a2d0482a4 */ /* 0x000fe4000f8e0205 */
[----:B------:R-:W-:Y:S02]  /*2680*/  UIMAD UR7, UR20, UR12, UR37 ;  /* 0x0000000c140772a4 */ /* 0x000fe4000f8e0225 */
[----:B------:R-:W-:Y:S01]  /*2690*/  UIMAD UR31, UR4, UR18, UR11 ;  /* 0x00000012041f72a4 */ /* 0x000fe2000f8e020b */
[----:B------:R-:W-:Y:S02]  /*26a0*/  @!UP0 UMOV UR5, UR8 ;  /* 0x0000000800058c82 */ /* 0x000fe40008000000 */
[----:B------:R-:W-:-:S12]  /*26b0*/  UIMAD UR37, UR5, UR20, UR7 ;  /* 0x00000014052572a4 */ /* 0x000fd8000f8e0207 */
.L_x_40:
[----:B------:R-:W2:Y:S02]  /*26c0*/  LDCU UR4, c[0x0][0xb30] ;  /* 0x00016600ff0477ac */ /* 0x000ea40008000800 */
[----:B--2---:R-:W-:-:S09]  /*26d0*/  UISETP.NE.AND UP0, UPT, UR4, 0x1, UPT ;  /* 0x000000010400788c */ /* 0x004fd2000bf05270 */
[----:B------:R-:W-:Y:S05]  /*26e0*/  BRA.U UP0, `(.L_x_41) ;  /* 0x0000000100447547 */ /* 0x000fea000b800000 */
[----:B------:R-:W2:Y:S01]  /*26f0*/  LDCU.128 UR16, c[0x0][0xb10] ;  /* 0x00016200ff1077ac */ /* 0x000ea20008000c00 */
[----:B------:R-:W3:Y:S01]  /*2700*/  LDCU UR10, c[0x0][0xb0c] ;  /* 0x00016180ff0a77ac */ /* 0x000ee20008000800 */
[----:B------:R-:W4:Y:S01]  /*2710*/  LDCU UR7, c[0x0][0xb20] ;  /* 0x00016400ff0777ac */ /* 0x000f220008000800 */
[----:B--2---:R-:W-:Y:S02]  /*2720*/  UIMAD.WIDE.U32 UR8, UR37, UR16, URZ ;  /* 0x00000010250872a5 */ /* 0x004fe4000f8e00ff */
[----:B------:R-:W-:Y:S02]  /*2730*/  UIMAD.WIDE.U32 UR4, UR31, UR19, URZ ;  /* 0x000000131f0472a5 */ /* 0x000fe4000f8e00ff */
[----:B---3--:R-:W-:Y:S02]  /*2740*/  UISETP.NE.AND UP2, UPT, UR10, 0x1, UPT ;  /* 0x000000010a00788c */ /* 0x008fe4000bf45270 */
[----:B------:R-:W-:Y:S01]  /*2750*/  UISETP.NE.AND UP0, UPT, UR18, 0x1, UPT ;  /* 0x000000011200788c */ /* 0x000fe2000bf05270 */
[----:B------:R-:W-:-:S02]  /*2760*/  UMOV UR8, UR9 ;  /* 0x0000000900087c82 */ /* 0x000fc40008000000 */
[----:B------:R-:W-:Y:S01]  /*2770*/  UMOV UR4, UR5 ;  /* 0x0000000500047c82 */ /* 0x000fe20008000000 */
[----:B------:R-:W-:Y:S02]  /*2780*/  USHF.R.U32.HI UR17, URZ, UR17, UR8 ;  /* 0x00000011ff117299 */ /* 0x000fe40008011608 */
[----:B----4-:R-:W-:Y:S02]  /*2790*/  USHF.R.U32.HI UR4, URZ, UR7, UR4 ;  /* 0x00000007ff047299 */ /* 0x010fe40008011604 */
[----:B------:R-:W-:Y:S02]  /*27a0*/  USEL UR5, UR37, UR17, !UP2 ;  /* 0x0000001125057287 */ /* 0x000fe4000d000000 */
[----:B------:R-:W-:-:S04]  /*27b0*/  USEL UR4, UR31, UR4, !UP0 ;  /* 0x000000041f047287 */ /* 0x000fc8000c000000 */
[----:B------:R-:W-:Y:S02]  /*27c0*/  UIADD3 UR7, UPT, UPT, UR5, -UR4, URZ ;  /* 0x8000000405077290 */ /* 0x000fe4000fffe0ff */
[----:B------:R-:W-:Y:S02]  /*27d0*/  UIADD3 UR4, UPT, UPT, -UR5, UR4, URZ ;  /* 0x0000000405047290 */ /* 0x000fe4000fffe1ff */
[----:B------:R-:W-:Y:S02]  /*27e0*/  UIMAD UR31, UR7, UR18, UR31 ;  /* 0x00000012071f72a4 */ /* 0x000fe4000f8e021f */
[----:B------:R-:W-:-:S12]  /*27f0*/  UIMAD UR37, UR4, UR10, UR37 ;  /* 0x0000000a042572a4 */ /* 0x000fd8000f8e0225 */
.L_x_41:
[----:B------:R-:W-:Y:S01]  /*2800*/  VIADD R11, R11, 0x1 ;  /* 0x000000010b0b7836 */ /* 0x000fe20000000000 */
[----:B------:R-:W-:Y:S01]  /*2810*/  R2UR UR4, R88 ;  /* 0x00000000580472ca */ /* 0x000fe200000e0000 */
[----:B------:R-:W-:Y:S01]  /*2820*/  UIADD3 UR32, UPT, UPT, UR31, UR59, URZ ;  /* 0x0000003b1f207290 */ /* 0x000fe2000fffe0ff */
[----:B------:R-:W-:Y:S02]  /*2830*/  PLOP3.LUT P1, PT, PT, PT, PT, 0x80, 0x8 ;  /* 0x000000000008781c */ /* 0x000fe40003f2f070 */
[----:B------:R-:W-:-:S04]  /*2840*/  ISETP.NE.AND P0, PT, R11, 0x2, PT ;  /* 0x000000020b00780c */ /* 0x000fc80003f05270 */
[----:B------:R-:W-:Y:S02]  /*2850*/  SEL R3, RZ, 0x1, P0 ;  /* 0x00000001ff037807 */ /* 0x000fe40000000000 */
[----:B------:R-:W-:Y:S02]  /*2860*/  SEL R11, R11, RZ, P0 ;  /* 0x000000ff0b0b7207 */ /* 0x000fe40000000000 */
[----:B------:R-:W-:Y:S01]  /*2870*/  LOP3.LUT R10, R10, R3, RZ, 0x3c, !PT ;  /* 0x000000030a0a7212 */ /* 0x000fe200078e3cff */
[----:B------:R-:W-:Y:S01]  /*2880*/  UIADD3 UR20, UPT, UPT, UR37, UR4, URZ ;  /* 0x0000000425147290 */ /* 0x000fe2000fffe0ff */
[----:B------:R-:W-:Y:S11]  /*2890*/  BRA.U UP1, `(.L_x_42) ;  /* 0xfffffff101447547 */ /* 0x000ff6000b83ffff */
[----:B------:R-:W-:Y:S01]  /*28a0*/  UIADD3 UR13, UPT, UPT, UR13, 0x18, URZ ;  /* 0x000000180d0d7890 */ /* 0x000fe2000fffe0ff */
[----:B------:R-:W-:-:S03]  /*28b0*/  SHF.L.U32 R3, R12, 0x1f, RZ ;  /* 0x0000001f0c037819 */ /* 0x000fc600000006ff */
[----:B------:R-:W-:-:S09]  /*28c0*/  ULEA UR4, UR6, UR13, 0x3 ;  /* 0x0000000d06047291 */ /* 0x000fd2000f8e18ff */
[----:B------:R-:W2:Y:S02]  /*28d0*/  SYNCS.PHASECHK.TRANS64.TRYWAIT P0, [UR4], R3 ;  /* 0x00000003ff0075a7 */ /* 0x000ea40008001104 */
[----:B--2---:R-:W-:Y:S05]  /*28e0*/  @!P0 BRA `(.L_x_43) ;  /* 0x0000007400548947 */ /* 0x004fea0003800000 */
.L_x_147:
[----:B------:R-:W-:-:S04]  /*28f0*/  UIADD3 UR4, UPT, UPT, UR6, 0x1, URZ ;  /* 0x0000000106047890 */ /* 0x000fc8000fffe0ff */
[----:B------:R-:W-:-:S04]  /*2900*/  UISETP.NE.AND UP0, UPT, UR4, 0x3, UPT ;  /* 0x000000030400788c */ /* 0x000fc8000bf05270 */
[----:B------:R-:W-:Y:S02]  /*2910*/  USEL UR6, URZ, 0x1, UP0 ;  /* 0x00000001ff067887 */ /* 0x000fe40008000000 */
[----:B------:R-:W-:-:S04]  /*2920*/  USEL UR4, UR4, URZ, UP0 ;  /* 0x000000ff04047287 */ /* 0x000fc80008000000 */
[----:B------:R-:W-:Y:S01]  /*2930*/  ULEA UR5, UR4, UR13, 0x3 ;  /* 0x0000000d04057291 */ /* 0x000fe2000f8e18ff */
[----:B------:R-:W-:-:S04]  /*2940*/  LOP3.LUT R12, R12, UR6, RZ, 0x3c, !PT ;  /* 0x000000060c0c7c12 */ /* 0x000fc8000f8e3cff */
[----:B-1----:R-:W-:-:S04]  /*2950*/  SHF.L.U32 R3, R12, 0x1f, RZ ;  /* 0x0000001f0c037819 */ /* 0x002fc800000006ff */
[----:B------:R-:W1:Y:S02]  /*2960*/  SYNCS.PHASECHK.TRANS64.TRYWAIT P0, [UR5], R3 ;  /* 0x00000003ff0075a7 */ /* 0x000e640008001105 */
[----:B-1----:R-:W-:Y:S05]  /*2970*/  @!P0 BRA `(.L_x_44) ;  /* 0x0000007400488947 */ /* 0x002fea0003800000 */
.L_x_149:
[----:B------:R-:W-:-:S04]  /*2980*/  UIADD3 UR4, UPT, UPT, UR4, 0x1, URZ ;  /* 0x0000000104047890 */ /* 0x000fc8000fffe0ff */
[----:B------:R-:W-:-:S04]  /*2990*/  UISETP.NE.AND UP0, UPT, UR4, 0x3, UPT ;  /* 0x000000030400788c */ /* 0x000fc8000bf05270 */
[----:B------:R-:W-:Y:S02]  /*29a0*/  USEL UR5, URZ, 0x1, UP0 ;  /* 0x00000001ff057887 */ /* 0x000fe40008000000 */
[----:B------:R-:W-:-:S04]  /*29b0*/  USEL UR4, UR4, URZ, UP0 ;  /* 0x000000ff04047287 */ /* 0x000fc80008000000 */
[----:B------:R-:W-:Y:S01]  /*29c0*/  ULEA UR4, UR4, UR13, 0x3 ;  /* 0x0000000d04047291 */ /* 0x000fe2000f8e18ff */
[----:B-1----:R-:W-:-:S04]  /*29d0*/  LOP3.LUT R3, R12, UR5, RZ, 0x3c, !PT ;  /* 0x000000050c037c12 */ /* 0x002fc8000f8e3cff */
[----:B------:R-:W-:Y:S01]  /*29e0*/  SHF.L.U32 R3, R3, 0x1f, RZ ;  /* 0x0000001f03037819 */ /* 0x000fe200000006ff */
[----:B------:R-:W-:-:S07]  /*29f0*/  IMAD.U32 R0, RZ, RZ, UR4 ;  /* 0x00000004ff007e24 */ /* 0x000fce000f8e00ff */
.L_x_45:
[----:B-1----:R1:W2:Y:S02]  /*2a00*/  SYNCS.PHASECHK.TRANS64.TRYWAIT P0, [R0+URZ], R3 ;  /* 0x00000003000075a7 */ /* 0x0022a400080011ff */
[----:B--2---:R-:W-:Y:S05]  /*2a10*/  @!P0 NANOSLEEP.SYNCS 0x989680 ;  /* 0x009896800000895d */ /* 0x004fea0003900000 */
[----:B------:R-:W2:Y:S02]  /*2a20*/  @!P0 SYNCS.PHASECHK.TRANS64 P0, [R0+URZ], R3 ;  /* 0x00000003000085a7 */ /* 0x000ea400080010ff */
[----:B--2---:R-:W-:Y:S05]  /*2a30*/  @P0 EXIT ;  /* 0x000000000000094d */ /* 0x004fea0003800000 */
[----:B------:R-:W-:Y:S05]  /*2a40*/  BRA `(.L_x_45) ;  /* 0xfffffffc00ec7947 */ /* 0x000fea000383ffff */
.L_x_22:
[----:B------:R-:W-:-:S04]  /*2a50*/  UISETP.NE.AND UP0, UPT, UR58, URZ, UPT ;  /* 0x000000ff3a00728c */ /* 0x000fc8000bf05270 */
[----:B------:R-:W-:-:S09]  /*2a60*/  UISETP.NE.OR UP0, UPT, UR13, 0x1, UP0 ;  /* 0x000000010d00788c */ /* 0x000fd20008705670 */
[----:B------:R-:W-:Y:S05]  /*2a70*/  BRA.U UP0, `(.L_x_46) ;  /* 0x0000000500487547 */ /* 0x000fea000b800000 */
[----:B------:R-:W-:Y:S01]  /*2a80*/  ISETP.GE.U32.AND P2, PT, R0, 0x4, PT ;  /* 0x000000040000780c */ /* 0x000fe20003f46070 */
[----:B------:R-:W-:Y:S01]  /*2a90*/  IMAD.MOV.U32 R12, RZ, RZ, 0x1 ;  /* 0x00000001ff0c7424 */ /* 0x000fe200078e00ff */
[----:B------:R-:W-:Y:S02]  /*2aa0*/  CS2R R10, SRZ ;  /* 0x00000000000a7805 */ /* 0x000fe4000001ff00 */
[----:B------:R-:W-:Y:S01]  /*2ab0*/  CS2R R8, SRZ ;  /* 0x0000000000087805 */ /* 0x000fe2000001ff00 */
[----:B------:R-:W-:Y:S01]  /*2ac0*/  UMOV UR4, 0x400 ;  /* 0x0000040000047882 */ /* 0x000fe20000000000 */
[----:B------:R-:W-:Y:S01]  /*2ad0*/  UMOV UR5, URZ ;  /* 0x000000ff00057c82 */ /* 0x000fe20008000000 */
[----:B------:R-:W-:-:S12]  /*2ae0*/  ULEA UR6, UR58, UR4, 0x18 ;  /* 0x000000043a067291 */ /* 0x000fd8000f8ec0ff */
.L_x_50:
[----:B------:R-:W-:Y:S02]  /*2af0*/  LEA R2, R8, UR6, 0x3 ;  /* 0x0000000608027c11 */ /* 0x000fe4000f8e18ff */
[----:B------:R-:W-:-:S03]  /*2b00*/  SHF.L.U32 R5, R9, 0x1f, RZ ;  /* 0x0000001f09057819 */ /* 0x000fc600000006ff */
[----:B------:R-:W-:Y:S01]  /*2b10*/  VIADD R4, R2, 0xf0 ;  /* 0x000000f002047836 */ /* 0x000fe20000000000 */
[----:B------:R-:W1:Y:S02]  /*2b20*/  SYNCS.PHASECHK.TRANS64.TRYWAIT P0, [R2+URZ+0xe0], R5 ;  /* 0x0000e005020075a7 */ /* 0x000e6400080011ff */
[----:B-1----:R-:W-:Y:S05]  /*2b30*/  @!P0 BRA `(.L_x_47) ;  /* 0x0000007000f08947 */ /* 0x002fea0003800000 */
.L_x_150:
[----:B------:R-:W-:Y:S01]  /*2b40*/  ULEA UR4, UR5, UR6, 0x3 ;  /* 0x0000000605047291 */ /* 0x000fe2000f8e18ff */
[----:B------:R-:W-:Y:S02]  /*2b50*/  PRMT R4, RZ, 0x654, R4 ;  /* 0x00000654ff047816 */ /* 0x000fe40000000004 */
[----:B-1----:R-:W-:Y:S01]  /*2b60*/  SHF.L.U32 R5, R12, 0x1f, RZ ;  /* 0x0000001f0c057819 */ /* 0x002fe200000006ff */
[----:B------:R-:W-:Y:S01]  /*2b70*/  UIADD3 UR7, UPT, UPT, UR4, 0x80, URZ ;  /* 0x0000008004077890 */ /* 0x000fe2000fffe0ff */
[----:B------:R1:W-:Y:S05]  /*2b80*/  SYNCS.ARRIVE.TRANS64.RED.A1T0 RZ, [R4+URZ], RZ ;  /* 0x000000ff04ff79a7 */ /* 0x0003ea00081004ff */
[----:B------:R-:W-:Y:S01]  /*2b90*/  IMAD.U32 R7, RZ, RZ, UR7 ;  /* 0x00000007ff077e24 */ /* 0x000fe2000f8e00ff */
[----:B------:R-:W2:Y:S04]  /*2ba0*/  SYNCS.PHASECHK.TRANS64.TRYWAIT P0, [UR4+0x90], R5 ;  /* 0x00009005ff0075a7 */ /* 0x000ea80008001104 */
[----:B------:R-:W-:Y:S01]  /*2bb0*/  PRMT R6, R0, 0x654, R7 ;  /* 0x0000065400067816 */ /* 0x000fe20000000007 */
[----:B-1----:R-:W-:Y:S01]  /*2bc0*/  @!P2 IMAD.MOV.U32 R4, RZ, RZ, 0x10 ;  /* 0x00000010ff04a424 */ /* 0x002fe200078e00ff */
[----:B--2---:R-:W-:Y:S06]  /*2bd0*/  @!P0 BRA `(.L_x_48) ;  /* 0x0000007000dc8947 */ /* 0x004fec0003800000 */
.L_x_152:
[----:B------:R-:W-:Y:S01]  /*2be0*/  ULEA UR8, UR5, UR6, 0x4 ;  /* 0x0000000605087291 */ /* 0x000fe2000f8e20ff */
[----:B------:R-:W-:Y:S01]  /*2bf0*/  SEL R3, R6, R3, !P2 ;  /* 0x0000000306037207 */ /* 0x000fe20005000000 */
[----:B------:R-:W-:Y:S01]  /*2c00*/  UIADD3 UR9, UPT, UPT, UR4, 0x80, URZ ;  /* 0x0000008004097890 */ /* 0x000fe2000fffe0ff */
[----:B-1----:R-:W-:Y:S01]  /*2c10*/  LEA R2, R11, UR6, 0x3 ;  /* 0x000000060b027c11 */ /* 0x002fe2000f8e18ff */
[----:B------:R-:W-:Y:S01]  /*2c20*/  UIADD3 UR8, UPT, UPT, UR8, 0x110, URZ ;  /* 0x0000011008087890 */ /* 0x000fe2000fffe0ff */
[----:B------:R-:W-:Y:S01]  /*2c30*/  SHF.L.U32 R5, R10, 0x1f, RZ ;  /* 0x0000001f0a057819 */ /* 0x000fe200000006ff */
[----:B------:R1:W-:Y:S01]  /*2c40*/  @!P2 SYNCS.ARRIVE.TRANS64.RED RZ, [R3+URZ], R4 ;  /* 0x0000000403ffa9a7 */ /* 0x0003e200080004ff */
[----:B------:R-:W-:Y:S01]  /*2c50*/  UIADD3 UR4, UPT, UPT, UR5, 0x1, URZ ;  /* 0x0000000105047890 */ /* 0x000fe2000fffe0ff */
[----:B------:R-:W-:-:S03]  /*2c60*/  VIADD R8, R8, 0x1 ;  /* 0x0000000108087836 */ /* 0x000fc60000000000 */
[----:B------:R-:W-:Y:S02]  /*2c70*/  UISETP.NE.AND UP0, UPT, UR4, 0x2, UPT ;  /* 0x000000020400788c */ /* 0x000fe4000bf05270 */
[----:B------:R-:W-:Y:S06]  /*2c80*/  UGETNEXTWORKID.BROADCAST [UR8], [UR9] ;  /* 0x00000000080073ca */ /* 0x000fec0008000100 */
[----:B------:R-:W-:Y:S01]  /*2c90*/  USEL UR7, URZ, 0x1, UP0 ;  /* 0x00000001ff077887 */ /* 0x000fe20008000000 */
[----:B------:R-:W-:Y:S01]  /*2ca0*/  ISETP.NE.AND P0, PT, R8, 0x2, PT ;  /* 0x000000020800780c */ /* 0x000fe20003f05270 */
[----:B------:R-:W-:Y:S01]  /*2cb0*/  USEL UR5, UR4, URZ, UP0 ;  /* 0x000000ff04057287 */ /* 0x000fe20008000000 */
[----:B------:R-:W2:Y:S03]  /*2cc0*/  SYNCS.PHASECHK.TRANS64.TRYWAIT P1, [R2+URZ+0x80], R5 ;  /* 0x00008005020075a7 */ /* 0x000ea600080211ff */
[----:B------:R-:W-:Y:S01]  /*2cd0*/  LOP3.LUT R12, R12, UR7, RZ, 0x3c, !PT ;  /* 0x000000070c0c7c12 */ /* 0x000fe2000f8e3cff */
[----:B-12---:R-:W-:Y:S07]  /*2ce0*/  @!P1 BRA `(.L_x_49) ;  /* 0x0000007000b09947 */ /* 0x006fee0003800000 */
.L_x_153:
[C---:B------:R-:W-:Y:S01]  /*2cf0*/  LEA R4, R11.reuse, UR6, 0x4 ;  /* 0x000000060b047c11 */ /* 0x040fe2000f8e20ff */
[----:B-1----:R-:W-:Y:S01]  /*2d00*/  VIADD R2, R2, 0x90 ;  /* 0x0000009002027836 */ /* 0x002fe20000000000 */
[----:B------:R-:W-:Y:S01]  /*2d10*/  SEL R8, R8, RZ, P0 ;  /* 0x000000ff08087207 */ /* 0x000fe20000000000 */
[----:B------:R-:W-:-:S03]  /*2d20*/  VIADD R11, R11, 0x1 ;  /* 0x000000010b0b7836 */ /* 0x000fc60000000000 */
[----:B------:R-:W1:Y:S01]  /*2d30*/  LDS.128 R4, [R4+0x110] ;  /* 0x0001100004047984 */ /* 0x000e620000000c00 */
[----:B------:R-:W-:Y:S02]  /*2d40*/  PRMT R2, RZ, 0x654, R2 ;  /* 0x00000654ff027816 */ /* 0x000fe40000000002 */
[C---:B------:R-:W-:Y:S01]  /*2d50*/  ISETP.NE.AND P1, PT, R11.reuse, 0x2, PT ;  /* 0x000000020b00780c */ /* 0x040fe20003f25270 */
[----:B------:R-:W-:Y:S01]  /*2d60*/  @!PT LDS RZ, [RZ] ;  /* 0x00000000fffff984 */ /* 0x000fe20000000800 */
[----:B------:R-:W-:Y:S01]  /*2d70*/  @!PT LDS RZ, [RZ] ;  /* 0x00000000fffff984 */ /* 0x000fe20000000800 */
[----:B------:R-:W-:Y:S01]  /*2d80*/  @!PT LDS RZ, [RZ] ;  /* 0x00000000fffff984 */ /* 0x000fe20000000800 */
[----:B------:R-:W-:Y:S01]  /*2d90*/  @!PT LDS RZ, [RZ] ;  /* 0x00000000fffff984 */ /* 0x000fe20000000800 */
[----:B------:R2:W-:Y:S06]  /*2da0*/  MEMBAR.ALL.CTA ;  /* 0x0000000000007992 */ /* 0x0005ec0000008000 */
[----:B--2---:R-:W2:Y:S01]  /*2db0*/  FENCE.VIEW.ASYNC.S ;  /* 0x00000000000073c6 */ /* 0x004ea20000000000 */
[----:B------:R-:W-:Y:S01]  /*2dc0*/  SEL R11, R11, RZ, P1 ;  /* 0x000000ff0b0b7207 */ /* 0x000fe20000800000 */
[----:B--2---:R2:W-:Y:S01]  /*2dd0*/  SYNCS.ARRIVE.TRANS64.RED.A1T0 RZ, [R2+URZ], RZ ;  /* 0x000000ff02ff79a7 */ /* 0x0045e200081004ff */
[----:B-1----:R-:W-:-:S02]  /*2de0*/  LOP3.LUT P3, RZ, R6, 0x1, RZ, 0xc0, !PT ;  /* 0x0000000106ff7812 */ /* 0x002fc4000786c0ff */
[----:B------:R-:W-:-:S04]  /*2df0*/  SEL R5, RZ, 0x1, P1 ;  /* 0x00000001ff057807 */ /* 0x000fc80000800000 */
[----:B------:R-:W-:Y:S02]  /*2e00*/  LOP3.LUT R10, R10, R5, RZ, 0x3c, !PT ;  /* 0x000000050a0a7212 */ /* 0x000fe400078e3cff */
[----:B--2---:R-:W-:-:S04]  /*2e10*/  SEL R2, RZ, 0x1, P0 ;  /* 0x00000001ff027807 */ /* 0x004fc80000000000 */
[----:B------:R-:W-:Y:S01]  /*2e20*/  LOP3.LUT R9, R9, R2, RZ, 0x3c, !PT ;  /* 0x0000000209097212 */ /* 0x000fe200078e3cff */
[----:B------:R-:W-:Y:S06]  /*2e30*/  @P3 BRA `(.L_x_50) ;  /* 0xfffffffc002c3947 */ /* 0x000fec000383ffff */
[----:B------:R-:W-:Y:S01]  /*2e40*/  ULEA UR4, UR5, UR6, 0x3 ;  /* 0x0000000605047291 */ /* 0x000fe2000f8e18ff */
[----:B------:R-:W-:-:S08]  /*2e50*/  SHF.L.U32 R3, R12, 0x1f, RZ ;  /* 0x0000001f0c037819 */ /* 0x000fd000000006ff */
[----:B------:R-:W1:Y:S02]  /*2e60*/  SYNCS.PHASECHK.TRANS64 P0, [UR4+0x90], R3 ;  /* 0x00009003ff0075a7 */ /* 0x000e640008001004 */
[----:B-1----:R-:W-:Y:S05]  /*2e70*/  @P0 BRA `(.L_x_51) ;  /* 0x0000000000080947 */ /* 0x002fea0003800000 */
[----:B------:R-:W1:Y:S02]  /*2e80*/  SYNCS.PHASECHK.TRANS64.TRYWAIT P0, [UR4+0x90], R3 ;  /* 0x00009003ff0075a7 */ /* 0x000e640008001104 */
[----:B-1----:R-:W-:Y:S05]  /*2e90*/  @!P0 BRA `(.L_x_52) ;  /* 0x0000007000588947 */ /* 0x002fea0003800000 */
.L_x_51:
[----:B------:R-:W-:-:S04]  /*2ea0*/  UIADD3 UR7, UPT, UPT, UR5, 0x1, URZ ;  /* 0x0000000105077890 */ /* 0x000fc8000fffe0ff */
[----:B------:R-:W-:-:S04]  /*2eb0*/  UISETP.NE.AND UP0, UPT, UR7, 0x2, UPT ;  /* 0x000000020700788c */ /* 0x000fc8000bf05270 */
[----:B------:R-:W-:Y:S02]  /*2ec0*/  USEL UR8, URZ, 0x1, UP0 ;  /* 0x00000001ff087887 */ /* 0x000fe40008000000 */
[----:B------:R-:W-:-:S04]  /*2ed0*/  USEL UR7, UR7, URZ, UP0 ;  /* 0x000000ff07077287 */ /* 0x000fc80008000000 */
[----:B------:R-:W-:Y:S01]  /*2ee0*/  ULEA UR7, UR7, UR6, 0x3 ;  /* 0x0000000607077291 */ /* 0x000fe2000f8e18ff */
[----:B-1----:R-:W-:-:S04]  /*2ef0*/  LOP3.LUT R3, R12, UR8, RZ, 0x3c, !PT ;  /* 0x000000080c037c12 */ /* 0x002fc8000f8e3cff */
[----:B------:R-:W-:-:S04]  /*2f00*/  SHF.L.U32 R0, R3, 0x1f, RZ ;  /* 0x0000001f03007819 */ /* 0x000fc800000006ff */
[----:B------:R-:W1:Y:S02]  /*2f10*/  SYNCS.PHASECHK.TRANS64 P0, [UR7+0x90], R0 ;  /* 0x00009000ff0075a7 */ /* 0x000e640008001007 */
[----:B-1----:R-:W-:Y:S05]  /*2f20*/  @P0 EXIT ;  /* 0x000000000000094d */ /* 0x002fea0003800000 */
[----:B------:R-:W-:Y:S02]  /*2f30*/  SHF.L.U32 R3, R3, 0x1f, RZ ;  /* 0x0000001f03037819 */ /* 0x000fe400000006ff */
[----:B------:R-:W-:-:S07]  /*2f40*/  MOV R0, UR7 ;  /* 0x0000000700007c02 */ /* 0x000fce0008000f00 */
.L_x_53:
[----:B-1----:R1:W2:Y:S02]  /*2f50*/  SYNCS.PHASECHK.TRANS64.TRYWAIT P0, [R0+URZ+0x90], R3 ;  /* 0x00009003000075a7 */ /* 0x0022a400080011ff */
[----:B--2---:R-:W-:Y:S05]  /*2f60*/  @!P0 NANOSLEEP.SYNCS 0x989680 ;  /* 0x009896800000895d */ /* 0x004fea0003900000 */
[----:B------:R-:W2:Y:S02]  /*2f70*/  @!P0 SYNCS.PHASECHK.TRANS64 P0, [R0+URZ+0x90], R3 ;  /* 0x00009003000085a7 */ /* 0x000ea400080010ff */
[----:B--2---:R-:W-:Y:S05]  /*2f80*/  @P0 EXIT ;  /* 0x000000000000094d */ /* 0x004fea0003800000 */
[----:B------:R-:W-:Y:S05]  /*2f90*/  BRA `(.L_x_53) ;  /* 0xfffffffc00ec7947 */ /* 0x000fea000383ffff */
.L_x_46:
[----:B------:R-:W-:Y:S05]  /*2fa0*/  BRA.U UP4, `(.L_x_54) ;  /* 0x0000001104847547 */ /* 0x000fea000b800000 */
[----:B------:R-:W-:Y:S01]  /*2fb0*/  UMOV UR4, 0x40 ;  /* 0x0000004000047882 */ /* 0x000fe20000000000 */
[----:B------:R-:W-:Y:S01]  /*2fc0*/  NOP ;  /* 0x0000000000007918 */ /* 0x000fe20000000000 */
[----:B------:R-:W-:Y:S01]  /*2fd0*/  ULEA UR5, UR58, UR4, 0x18 ;  /* 0x000000043a057291 */ /* 0x000fe2000f8ec0ff */
[----:B------:R-:W-:Y:S02]  /*2fe0*/  UMOV UR6, 0x400 ;  /* 0x0000040000067882 */ /* 0x000fe40000000000 */
[----:B------:R-:W-:-:S06]  /*2ff0*/  ULEA UR6, UR58, UR6, 0x18 ;  /* 0x000000063a067291 */ /* 0x000fcc000f8ec0ff */
[----:B------:R-:W1:Y:S02]  /*3000*/  LDS.U8 R0, [UR5+0x1c] ;  /* 0x00001c05ff007984 */ /* 0x000e640008000000 */
[----:B-1----:R-:W-:-:S13]  /*3010*/  ISETP.NE.AND P0, PT, R0, RZ, PT ;  /* 0x000000ff0000720c */ /* 0x002fda0003f05270 */
[----:B------:R-:W-:Y:S05]  /*3020*/  @P0 BRA `(.L_x_55) ;  /* 0x0000000400080947 */ /* 0x000fea0003800000 */
[----:B------:R-:W-:Y:S02]  /*3030*/  UISETP.NE.U32.AND UP1, UPT, UR27, 0x1, UPT ;  /* 0x000000011b00788c */ /* 0x000fe4000bf25070 */
[----:B------:R-:W-:-:S07]  /*3040*/  UIADD3 UR7, UPT, UPT, UR5, 0x8, URZ ;  /* 0x0000000805077890 */ /* 0x000fce000fffe0ff */
[----:B------:R-:W-:Y:S05]  /*3050*/  BRA.U !UP1, `(.L_x_56) ;  /* 0x00000001099c7547 */ /* 0x000fea000b800000 */
[----:B------:R-:W-:Y:S01]  /*3060*/  ELECT P0, URZ, PT ;  /* 0x0000000000ff782f */ /* 0x000fe20003800000 */
[----:B------:R-:W-:-:S12]  /*3070*/  BSSY B0, `(.L_x_56) ;  /* 0x0000025000007945 */ /* 0x000fd80003800000 */
[----:B------:R-:W-:Y:S05]  /*3080*/  @!P0 BRA `(.L_x_57) ;  /* 0x00000000008c8947 */ /* 0x000fea0003800000 */
[----:B------:R-:W-:-:S05]  /*3090*/  UMOV UR4, 0x10 ;  /* 0x0000001000047882 */ /* 0x000fca0000000000 */
[----:B------:R-:W-:Y:S04]  /*30a0*/  DEPBAR.LE SB1, 0x36 ;  /* 0x00009d800000791a */ /* 0x000fe80000000000 */
[----:B------:R-:W1:Y:S02]  /*30b0*/  UTCATOMSWS.2CTA.FIND_AND_SET.ALIGN UP0, UR4, UR4 ;  /* 0x00000004000475e3 */ /* 0x000e640008200800 */
[----:B-1----:R-:W-:Y:S01]  /*30c0*/  MOV R11, UR4 ;  /* 0x00000004000b7c02 */ /* 0x002fe20008000f00 */
[----:B------:R-:W-:Y:S06]  /*30d0*/  BRA.U UP0, `(.L_x_58) ;  /* 0x0000000100187547 */ /* 0x000fec000b800000 */
.L_x_59:
[----:B------:R-:W-:Y:S05]  /*30e0*/  NANOSLEEP 0x64 ;  /* 0x000000640000795d */ /* 0x000fea0003800000 */
[----:B------:R-:W-:-:S05]  /*30f0*/  UMOV UR4, 0x10 ;  /* 0x0000001000047882 */ /* 0x000fca0000000000 */
[----:B------:R-:W-:Y:S04]  /*3100*/  DEPBAR.LE SB1, 0x36 ;  /* 0x00009d800000791a */ /* 0x000fe80000000000 */
[----:B------:R-:W1:Y:S02]  /*3110*/  UTCATOMSWS.2CTA.FIND_AND_SET.ALIGN UP0, UR4, UR4 ;  /* 0x00000004000475e3 */ /* 0x000e640008200800 */
[----:B-1----:R-:W-:Y:S01]  /*3120*/  MOV R11, UR4 ;  /* 0x00000004000b7c02 */ /* 0x002fe20008000f00 */
[----:B------:R-:W-:Y:S05]  /*3130*/  BRA.U !UP0, `(.L_x_59) ;  /* 0xfffffffd08e87547 */ /* 0x000fea000b83ffff */
.L_x_58:
[----:B------:R-:W1:Y:S01]  /*3140*/  LDS R7, [UR5+0x10] ;  /* 0x00001005ff077984 */ /* 0x000e620008000800 */
[----:B------:R-:W-:Y:S01]  /*3150*/  IMAD.U32 R5, RZ, RZ, UR6 ;  /* 0x00000006ff057e24 */ /* 0x000fe2000f8e00ff */
[----:B------:R-:W-:-:S03]  /*3160*/  MOV R4, UR29 ;  /* 0x0000001d00047c02 */ /* 0x000fc60008000f00 */
[----:B------:R-:W-:Y:S01]  /*3170*/  VIADD R5, R5, 0x130 ;  /* 0x0000013005057836 */ /* 0x000fe20000000000 */
[----:B-1----:R-:W-:-:S04]  /*3180*/  SHF.L.U32 R7, R7, 0x1f, RZ ;  /* 0x0000001f07077819 */ /* 0x002fc800000006ff */
[----:B------:R-:W1:Y:S02]  /*3190*/  SYNCS.PHASECHK.TRANS64.TRYWAIT P0, [UR5+0x8], R7 ;  /* 0x00000807ff0075a7 */ /* 0x000e640008001105 */
[----:B-1----:R-:W-:Y:S05]  /*31a0*/  @P0 BRA `(.L_x_60) ;  /* 0x0000000000080947 */ /* 0x002fea0003800000 */
[----:B------:R-:W1:Y:S02]  /*31b0*/  SYNCS.PHASECHK.TRANS64.TRYWAIT P0, [UR5+0x8], R7 ;  /* 0x00000807ff0075a7 */ /* 0x000e640008001105 */
[----:B-1----:R-:W-:Y:S05]  /*31c0*/  @!P0 BRA `(.L_x_61) ;  /* 0x0000006c00a48947 */ /* 0x002fea0003800000 */
.L_x_60:
[----:B-1----:R-:W-:Y:S01]  /*31d0*/  HFMA2 R0, -RZ, RZ, 0, 5.9604644775390625e-08 ;  /* 0x00000001ff007431 */ /* 0x002fe200000001ff */
[----:B------:R-:W-:Y:S01]  /*31e0*/  UPRMT UR4, UR29, 0x654, UR7 ;  /* 0x000006541d047896 */ /* 0x000fe20008000007 */
[----:B------:R-:W-:Y:S01]  /*31f0*/  IMAD.MOV.U32 R8, RZ, RZ, 0xffff ;  /* 0x0000ffffff087424 */ /* 0x000fe200078e00ff */
[----:B------:R-:W-:Y:S01]  /*3200*/  PRMT R4, R4, 0x654, R5 ;  /* 0x0000065404047816 */ /* 0x000fe20000000005 */
[----:B------:R-:W-:Y:S02]  /*3210*/  IMAD.MOV.U32 R6, RZ, RZ, 0x4 ;  /* 0x00000004ff067424 */ /* 0x000fe400078e00ff */
[----:B------:R-:W-:Y:S01]  /*3220*/  IMAD.SHL.U32 R9, R11, 0x20, RZ ;  /* 0x000000200b097824 */ /* 0x000fe200078e00ff */
[----:B------:R-:W-:Y:S02]  /*3230*/  MOV R5, UR4 ;  /* 0x0000000400057c02 */ /* 0x000fe40008000f00 */
[-C--:B------:R-:W-:Y:S01]  /*3240*/  SHF.L.U32 R8, R8, R11.reuse, RZ ;  /* 0x0000000b08087219 */ /* 0x080fe200000006ff */
[----:B------:R1:W-:Y:S01]  /*3250*/  SYNCS.ARRIVE.TRANS64.RED RZ, [UR4], R6 ;  /* 0x00000006ffff79a7 */ /* 0x0003e20008000404 */
[----:B------:R-:W-:Y:S01]  /*3260*/  SHF.L.U32 R7, R0, R11, RZ ;  /* 0x0000000b00077219 */ /* 0x000fe200000006ff */
[----:B------:R1:W-:Y:S04]  /*3270*/  STS [UR6+0x130], R9 ;  /* 0x00013009ff007988 */ /* 0x0003e80008000806 */
[----:B------:R1:W-:Y:S04]  /*3280*/  STAS [R4.64], R11 ;  /* 0x0000000b04007dbd */ /* 0x0003e8000c0008ff */
[----:B------:R1:W-:Y:S04]  /*3290*/  ATOMS.OR RZ, [UR5+0x14], R8 ;  /* 0x00001408ffff798c */ /* 0x0003e8000b000005 */
[----:B------:R1:W-:Y:S04]  /*32a0*/  ATOMS.OR RZ, [UR5+0x18], R7 ;  /* 0x00001807ffff798c */ /* 0x0003e8000b000005 */
[----:B------:R1:W-:Y:S02]  /*32b0*/  ATOMS.XOR RZ, [UR5+0x10], R0 ;  /* 0x00001000ffff798c */ /* 0x0003e4000b800005 */
.L_x_57:
[----:B------:R-:W-:Y:S05]  /*32c0*/  BSYNC B0 ;  /* 0x0000000000007941 */ /* 0x000fea0003800000 */
.L_x_56:
[----:B------:R-:W-:Y:S05]  /*32d0*/  BRA.U UP1, `(.L_x_62) ;  /* 0x00000001016c7547 */ /* 0x000fea000b800000 */
[----:B------:R-:W-:-:S03]  /*32e0*/  UMOV UR4, 0xffffffff ;  /* 0xffffffff00047882 */ /* 0x000fc60000000000 */
[----:B------:R-:W-:Y:S05]  /*32f0*/  BRA.DIV UR4, `(.L_x_63) ;  /* 0x0000006e04707947 */ /* 0x000fea000b800000 */
[----:B------:R-:W-:-:S13]  /*3300*/  ELECT P6, URZ, PT ;  /* 0x0000000000ff782f */ /* 0x000fda00038c0000 */
.L_x_157:
[----:B------:R-:W-:Y:S05]  /*3310*/  @!P6 BRA `(.L_x_62) ;  /* 0x00000000005ce947 */ /* 0x000fea0003800000 */
[----:B-1----:R-:W1:Y:S02]  /*3320*/  LDS R5, [UR5+0x10] ;  /* 0x00001005ff057984 */ /* 0x002e640008000800 */
[----:B-1----:R-:W-:-:S04]  /*3330*/  SHF.L.U32 R5, R5, 0x1f, RZ ;  /* 0x0000001f05057819 */ /* 0x002fc800000006ff */
[----:B------:R-:W1:Y:S02]  /*3340*/  SYNCS.PHASECHK.TRANS64.TRYWAIT P0, [UR5+0x8], R5 ;  /* 0x00000805ff0075a7 */ /* 0x000e640008001105 */
[----:B-1----:R-:W-:Y:S05]  /*3350*/  @P0 BRA `(.L_x_64) ;  /* 0x0000000000080947 */ /* 0x002fea0003800000 */
[----:B------:R-:W1:Y:S02]  /*3360*/  SYNCS.PHASECHK.TRANS64.TRYWAIT P0, [UR5+0x8], R5 ;  /* 0x00000805ff0075a7 */ /* 0x000e640008001105 */
[----:B-1----:R-:W-:Y:S05]  /*3370*/  @!P0 BRA `(.L_x_65) ;  /* 0x0000006c00708947 */ /* 0x002fea0003800000 */
.L_x_64:
[----:B------:R-:W2:Y:S01]  /*3380*/  LDS R7, [UR6+0x130] ;  /* 0x00013006ff077984 */ /* 0x000ea20008000800 */
[----:B-1----:R-:W-:Y:S02]  /*3390*/  HFMA2 R0, -RZ, RZ, 0, 5.9604644775390625e-08 ;  /* 0x00000001ff007431 */ /* 0x002fe400000001ff */
[----:B------:R-:W-:Y:S01]  /*33a0*/  IMAD.MOV.U32 R4, RZ, RZ, 0xffff ;  /* 0x0000ffffff047424 */ /* 0x000fe200078e00ff */
[----:B------:R-:W-:Y:S01]  /*33b0*/  UPRMT UR4, UR29, 0x654, UR7 ;  /* 0x000006541d047896 */ /* 0x000fe20008000007 */
[----:B--2---:R-:W-:-:S03]  /*33c0*/  IMAD.SHL.U32 R5, R7, 0x20, RZ ;  /* 0x0000002007057824 */ /* 0x004fc600078e00ff */
[-C--:B------:R-:W-:Y:S02]  /*33d0*/  SHF.L.U32 R4, R4, R7.reuse, RZ ;  /* 0x0000000704047219 */ /* 0x080fe400000006ff */
[----:B------:R-:W-:Y:S01]  /*33e0*/  SHF.L.U32 R7, R0, R7, RZ ;  /* 0x0000000700077219 */ /* 0x000fe200000006ff */
[----:B------:R2:W-:Y:S04]  /*33f0*/  STS [UR6+0x130], R5 ;  /* 0x00013005ff007988 */ /* 0x0005e80008000806 */
[----:B------:R2:W-:Y:S04]  /*3400*/  ATOMS.OR RZ, [UR5+0x14], R4 ;  /* 0x00001404ffff798c */ /* 0x0005e8000b000005 */
[----:B------:R2:W-:Y:S01]  /*3410*/  ATOMS.OR RZ, [UR5+0x18], R7 ;  /* 0x00001807ffff798c */ /* 0x0005e2000b000005 */
[----:B------:R-:W-:Y:S03]  /*3420*/  SYNCS.ARRIVE.TRANS64.RED.A1T0 RZ, [UR4], RZ ;  /* 0x000000ffffff79a7 */ /* 0x000fe60008100404 */
[----:B------:R2:W-:Y:S01]  /*3430*/  ATOMS.XOR RZ, [UR5+0x10], R0 ;  /* 0x00001000ffff798c */ /* 0x0005e2000b800005 */
[----:B------:R-:W-:Y:S05]  /*3440*/  BRA `(.L_x_62) ;  /* 0x0000000000107947 */ /* 0x000fea0003800000 */
.L_x_55:
[----:B------:R-:W-:Y:S02]  /*3450*/  MOV R0, 0xffffffff ;  /* 0xffffffff00007802 */ /* 0x000fe40000000f00 */
[----:B------:R-:W-:-:S03]  /*3460*/  MOV R4, 0x3490 ;  /* 0x0000349000047802 */ /* 0x000fc60000000f00 */
[----:B------:R1:W-:Y:S04]  /*3470*/  STS [UR6+0x130], R0 ;  /* 0x00013000ff007988 */ /* 0x0003e80008000806 */
[----:B-1---5:R-:W-:Y:S05]  /*3480*/  CALL.REL.NOINC `($__internal_1_$__cuda_sm10x_tcgen05_guardrail_trap_phase_invalid_during_alloc) ;  /* 0x0000007400407944 */ /* 0x022fea0003c00000 */
.L_x_62:
[----:B------:R-:W-:Y:S05]  /*3490*/  WARPSYNC.ALL ;  /* 0x0000000000007948 */ /* 0x000fea0003800000 */
[----:B------:R-:W3:Y:S01]  /*34a0*/  S2UR UR4, SR_CgaCtaId ;  /* 0x00000000000479c3 */ /* 0x000ee20000008800 */
[----:B------:R-:W-:Y:S01]  /*34b0*/  UMOV UR13, 0x400 ;  /* 0x00000400000d7882 */ /* 0x000fe20000000000 */
[----:B------:R-:W-:-:S06]  /*34c0*/  NOP ;  /* 0x0000000000007918 */ /* 0x000fcc0000000000 */
[----:B------:R-:W-:Y:S06]  /*34d0*/  BAR.ARV 0x6, 0xa0 ;  /* 0x0182800000007b1d */ /* 0x000fec0000002000 */
[----:B------:R-:W4:Y:S01]  /*34e0*/  LDCU UR6, c[0x0][0x38c] ;  /* 0x00007180ff0677ac */ /* 0x000f220008000800 */
[----:B------:R-:W-:Y:S01]  /*34f0*/  LOP3.LUT R3, R3, 0xffff, RZ, 0xc0, !PT ;  /* 0x0000ffff03037812 */ /* 0x000fe200078ec0ff */
[----:B-1----:R-:W-:Y:S01]  /*3500*/  IMAD.MOV.U32 R9, RZ, RZ, 0x1 ;  /* 0x00000001ff097424 */ /* 0x002fe200078e00ff */
[----:B------:R-:W-:Y:S01]  /*3510*/  LOP3.LUT R2, R2, 0xffff, RZ, 0xc0, !PT ;  /* 0x0000ffff02027812 */ /* 0x000fe200078ec0ff */
[----:B------:R-:W-:Y:S01]  /*3520*/  IMAD.MOV.U32 R8, RZ, RZ, RZ ;  /* 0x000000ffff087224 */ /* 0x000fe200078e00ff */
[----:B------:R-:W-:Y:S01]  /*3530*/  R2UR UR16, R3 ;  /* 0x00000000031072ca */ /* 0x000fe200000e0000 */
[----:B------:R-:W-:Y:S01]  /*3540*/  UMOV UR20, URZ ;  /* 0x000000ff00147c82 */ /* 0x000fe20008000000 */
[----:B------:R-:W-:-:S02]  /*3550*/  R2UR UR24, R2 ;  /* 0x00000000021872ca */ /* 0x000fc400000e0000 */
[----:B------:R-:W-:Y:S01]  /*3560*/  CS2R R2, SRZ ;  /* 0x0000000000027805 */ /* 0x000fe2000001ff00 */
[----:B------:R-:W-:Y:S01]  /*3570*/  UMOV UR10, URZ ;  /* 0x000000ff000a7c82 */ /* 0x000fe20008000000 */
[----:B---3--:R-:W-:Y:S02]  /*3580*/  ULEA UR13, UR4, UR13, 0x18 ;  /* 0x0000000d040d7291 */ /* 0x008fe4000f8ec0ff */
[----:B------:R-:W-:Y:S02]  /*3590*/  UISETP.NE.AND UP3, UPT, UR27, URZ, UPT ;  /* 0x000000ff1b00728c */ /* 0x000fe4000bf65270 */
[----:B------:R-:W-:Y:S02]  /*35a0*/  UIADD3 UR5, UPT, UPT, UR13, 0x6300, URZ ;  /* 0x000063000d057890 */ /* 0x000fe4000fffe0ff */
[----:B------:R-:W-:Y:S02]  /*35b0*/  UIADD3 UR4, UPT, UPT, UR13, 0x7b00, URZ ;  /* 0x00007b000d047890 */ /* 0x000fe4000fffe0ff */
[----:B----4-:R-:W-:Y:S01]  /*35c0*/  UIADD3 UR6, UPT, UPT, UR6, 0x1f, URZ ;  /* 0x0000001f06067890 */ /* 0x010fe2000fffe0ff */
[----:B--2---:R-:W1:Y:S01]  /*35d0*/  LDS R0, [UR13+0x130] ;  /* 0x0001300dff007984 */ /* 0x004e620008000800 */
[----:B------:R-:W-:-:S02]  /*35e0*/  USHF.R.U32.HI UR5, URZ, 0x4, UR5 ;  /* 0x00000004ff057899 */ /* 0x000fc40008011605 */
[----:B------:R-:W-:Y:S02]  /*35f0*/  USHF.R.S32.HI UR21, URZ, 0x1f, UR6 ;  /* 0x0000001fff157899 */ /* 0x000fe40008011406 */
[----:B------:R-:W-:Y:S02]  /*3600*/  USHF.R.U32.HI UR4, URZ, 0x4, UR4 ;  /* 0x00000004ff047899 */ /* 0x000fe40008011604 */
[----:B------:R-:W-:Y:S02]  /*3610*/  ULEA.HI UR21, UR21, UR6, URZ, 0x5 ;  /* 0x0000000615157291 */ /* 0x000fe4000f8f28ff */
[----:B------:R-:W-:Y:S02]  /*3620*/  ULOP3.LUT UR5, UR5, 0x3fff, URZ, 0xc0, !UPT ;  /* 0x00003fff05057892 */ /* 0x000fe4000f8ec0ff */
[----:B------:R-:W-:Y:S02]  /*3630*/  USHF.R.S32.HI UR21, URZ, 0x5, UR21 ;  /* 0x00000005ff157899 */ /* 0x000fe40008011415 */
[----:B------:R-:W-:-:S02]  /*3640*/  ULOP3.LUT UR18, UR4, 0x3fff, URZ, 0xc0, !UPT ;  /* 0x00003fff04127892 */ /* 0x000fc4000f8ec0ff */
[----:B------:R-:W-:Y:S02]  /*3650*/  UISETP.LT.AND UP0, UPT, UR21, 0x1, UPT ;  /* 0x000000011500788c */ /* 0x000fe4000bf01270 */
[----:B------:R-:W-:Y:S02]  /*3660*/  ULOP3.LUT UR17, UR5, 0x10000, URZ, 0xfc, !UPT ;  /* 0x0001000005117892 */ /* 0x000fe4000f8efcff */
[----:B------:R-:W-:Y:S02]  /*3670*/  ULOP3.LUT UR18, UR18, 0x10000, URZ, 0xfc, !UPT ;  /* 0x0001000012127892 */ /* 0x000fe4000f8efcff */
[----:B------:R-:W-:Y:S01]  /*3680*/  USEL UR25, UR21, 0x1, !UP0 ;  /* 0x0000000115197887 */ /* 0x000fe2000c000000 */
[----:B------:R-:W-:Y:S01]  /*3690*/  UMOV UR11, URZ ;  /* 0x000000ff000b7c82 */ /* 0x000fe20008000000 */
[----:B------:R-:W-:Y:S01]  /*36a0*/  UMOV UR22, 0x0 ;  /* 0x0000000000167882 */ /* 0x000fe20000000000 */
[----:B------:R-:W-:Y:S01]  /*36b0*/  UMOV UR23, 0x8400490 ;  /* 0x0840049000177882 */ /* 0x000fe20000000000 */
[----:B-1----:R-:W-:-:S15]  /*36c0*/  R2UR UR26, R0 ;  /* 0x00000000001a72ca */ /* 0x002fde00000e0000 */
.L_x_73:
[C---:B------:R-:W-:Y:S02]  /*36d0*/  LEA R0, R8.reuse, UR13, 0x3 ;  /* 0x0000000d08007c11 */ /* 0x040fe4000f8e18ff */
[----:B------:R-:W-:Y:S02]  /*36e0*/  SHF.L.U32 R5, R3, 0x1f, RZ ;  /* 0x0000001f03057819 */ /* 0x000fe400000006ff */
[----:B------:R-:W-:Y:S02]  /*36f0*/  LEA R4, R8, UR13, 0x4 ;  /* 0x0000000d08047c11 */ /* 0x000fe4000f8e20ff */
[----:B------:R-:W1:Y:S02]  /*3700*/  SYNCS.PHASECHK.TRANS64.TRYWAIT P0, [R0+URZ+0x80], R5 ;  /* 0x00008005000075a7 */ /* 0x000e6400080011ff */
[----:B-1-3--:R-:W-:Y:S05]  /*3710*/  @!P0 BRA `(.L_x_66) ;  /* 0x0000006800a08947 */ /* 0x00afea0003800000 */
.L_x_158:
[----:B-1----:R-:W1:Y:S01]  /*3720*/  LDS.128 R4, [R4+0x110] ;  /* 0x0001100004047984 */ /* 0x002e620000000c00 */
[----:B------:R-:W-:Y:S02]  /*3730*/  VIADD R0, R0, 0x90 ;  /* 0x0000009000007836 */ /* 0x000fe40000000000 */
[----:B------:R-:W-:Y:S01]  /*3740*/  VIADD R8, R8, 0x1 ;  /* 0x0000000108087836 */ /* 0x000fe20000000000 */
[----:B------:R-:W-:Y:S01]  /*3750*/  @!PT LDS RZ, [RZ] ;  /* 0x00000000fffff984 */ /* 0x000fe20000000800 */
[----:B------:R-:W-:Y:S01]  /*3760*/  @!PT LDS RZ, [RZ] ;  /* 0x00000000fffff984 */ /* 0x000fe20000000800 */
[----:B------:R-:W-:Y:S01]  /*3770*/  @!PT LDS RZ, [RZ] ;  /* 0x00000000fffff984 */ /* 0x000fe20000000800 */
[----:B------:R-:W-:Y:S01]  /*3780*/  @!PT LDS RZ, [RZ] ;  /* 0x00000000fffff984 */ /* 0x000fe20000000800 */
[----:B------:R2:W-:Y:S06]  /*3790*/  MEMBAR.ALL.CTA ;  /* 0x0000000000007992 */ /* 0x0005ec0000008000 */
[----:B--2---:R-:W2:Y:S01]  /*37a0*/  FENCE.VIEW.ASYNC.S ;  /* 0x00000000000073c6 */ /* 0x004ea20000000000 */
[----:B------:R-:W-:-:S04]  /*37b0*/  PRMT R0, RZ, 0x654, R0 ;  /* 0x00000654ff007816 */ /* 0x000fc80000000000 */
[----:B--2---:R2:W-:Y:S01]  /*37c0*/  SYNCS.ARRIVE.TRANS64.RED.A1T0 RZ, [R0+URZ], RZ ;  /* 0x000000ff00ff79a7 */ /* 0x0045e200081004ff */
[----:B-1----:R-:W-:Y:S01]  /*37d0*/  LOP3.LUT P1, RZ, R6, 0x1, RZ, 0xc0, !PT ;  /* 0x0000000106ff7812 */ /* 0x002fe2000782c0ff */
[----:B--2---:R-:W-:-:S12]  /*37e0*/  BRA.U UP3, `(.L_x_67) ;  /* 0x0000000103cc7547 */ /* 0x004fd8000b800000 */
[----:B------:R-:W1:Y:S01]  /*37f0*/  LDCU UR4, c[0x0][0x38c] ;  /* 0x00007180ff0477ac */ /* 0x000e620008000800 */
[----:B------:R-:W-:Y:S02]  /*3800*/  PLOP3.LUT P2, PT, PT, PT, PT, 0x80, 0x8 ;  /* 0x000000000008781c */ /* 0x000fe40003f4f070 */
[----:B------:R-:W-:Y:S01]  /*3810*/  SHF.L.U32 R5, R9, 0x1f, RZ ;  /* 0x0000001f09057819 */ /* 0x000fe200000006ff */
[----:B------:R-:W-:Y:S02]  /*3820*/  ULEA UR19, UR20, UR13, 0x3 ;  /* 0x0000000d14137291 */ /* 0x000fe4000f8e18ff */
[----:B-1----:R-:W-:-:S06]  /*3830*/  UISETP.GE.AND UP0, UPT, UR4, 0x1, UPT ;  /* 0x000000010400788c */ /* 0x002fcc000bf06270 */
[----:B------:R-:W-:-:S05]  /*3840*/  PLOP3.LUT P0, PT, PT, PT, UP0, 0x80, 0x8 ;  /* 0x000000000008781c */ /* 0x000fca0003f0f008 */
[----:B------:R-:W-:-:S08]  /*3850*/  @UP0 ULEA UR4, UR10, UR13, 0x3 ;  /* 0x0000000d0a040291 */ /* 0x000fd0000f8e18ff */
[----:B------:R-:W-:-:S04]  /*3860*/  @P0 SHF.L.U32 R0, R2, 0x1f, RZ ;  /* 0x0000001f02000819 */ /* 0x000fc800000006ff */
[----:B------:R1:W2:Y:S01]  /*3870*/  @P0 SYNCS.PHASECHK.TRANS64.TRYWAIT P2, [UR4], R0 ;  /* 0x00000000ff0005a7 */ /* 0x0002a20008041104 */
[----:B------:R-:W3:Y:S02]  /*3880*/  SYNCS.PHASECHK.TRANS64.TRYWAIT P0, [UR19+0xc0], R5 ;  /* 0x0000c005ff0075a7 */ /* 0x000ee40008001113 */
[----:B-123--:R-:W-:Y:S05]  /*3890*/  @!P0 BRA `(.L_x_68) ;  /* 0x0000006800548947 */ /* 0x00efea0003800000 */
.L_x_160:
[----:B------:R-:W-:Y:S01]  /*38a0*/  UMOV UR14, UR11 ;  /* 0x0000000b000e7c82 */ /* 0x000fe20008000000 */
[----:B------:R-:W-:Y:S05]  /*38b0*/  BRA.U !UP0, `(.L_x_69) ;  /* 0x0000000108887547 */ /* 0x000fea000b800000 */
[----:B------:R-:W-:Y:S02]  /*38c0*/  UIADD3 UR14, UPT, UPT, UR25, UR11, URZ ;  /* 0x0000000b190e7290 */ /* 0x000fe4000fffe0ff */
[----:B------:R-:W-:Y:S02]  /*38d0*/  ULEA UR15, UR20, UR26, 0x7 ;  /* 0x0000001a140f7291 */ /* 0x000fe4000f8e38ff */
[----:B------:R-:W-:Y:S01]  /*38e0*/  UPLOP3.LUT UP2, UPT, UPT, UPT, UPT, 0x40, 0x4 ;  /* 0x000000000004789c */ /* 0x000fe20003f4e870 */
[----:B------:R-:W-:Y:S01]  /*38f0*/  UMOV UR12, UR21 ;  /* 0x00000015000c7c82 */ /* 0x000fe20008000000 */
[----:B------:R-:W-:-:S09]  /*3900*/  UMOV UR5, UR10 ;  /* 0x0000000a00057c82 */ /* 0x000fd20008000000 */
.L_x_72:
[----:B--2---:R-:W-:Y:S01]  /*3910*/  ULEA UR6, UR5, UR13, 0x3 ;  /* 0x0000000d05067291 */ /* 0x004fe2000f8e18ff */
[----:B---3--:R-:W-:Y:S11]  /*3920*/  @P2 BRA `(.L_x_70) ;  /* 0x00000000000c2947 */ /* 0x008ff60003800000 */
[----:B-1----:R-:W-:Y:S04]  /*3930*/  SHF.L.U32 R5, R2, 0x1f, RZ ;  /* 0x0000001f02057819 */ /* 0x002fe800000006ff */
[----:B------:R-:W1:Y:S02]  /*3940*/  SYNCS.PHASECHK.TRANS64.TRYWAIT P0, [UR6], R5 ;  /* 0x00000005ff0075a7 */ /* 0x000e640008001106 */
[----:B-1----:R-:W-:Y:S05]  /*3950*/  @!P0 BRA `(.L_x_71) ;  /* 0x00000068003c8947 */ /* 0x002fea0003800000 */
.L_x_70:
[----:B------:R-:W-:Y:S01]  /*3960*/  UISETP.NE.AND UP0, UPT, UR12, 0x1, UPT ;  /* 0x000000010c00788c */ /* 0x000fe2000bf05270 */
[----:B------:R-:W-:Y:S01]  /*3970*/  PLOP3.LUT P2, PT, PT, PT, PT, 0x80, 0x8 ;  /* 0x000000000008781c */ /* 0x000fe20003f4f070 */
[----:B------:R-:W-:Y:S02]  /*3980*/  UIADD3 UR4, UPT, UPT, UR5, 0x1, URZ ;  /* 0x0000000105047890 */ /* 0x000fe4000fffe0ff */
[----:B------:R-:W-:Y:S02]  /*3990*/  ULEA UR8, UR5, UR18, 0x8 ;  /* 0x0000001205087291 */ /* 0x000fe4000f8e40ff */
[----:B------:R-:W-:Y:S01]  /*39a0*/  UISETP.NE.AND UP1, UPT, UR4, 0x3, UPT ;  /* 0x000000030400788c */ /* 0x000fe2000bf25270 */
[----:B------:R-:W-:Y:S01]  /*39b0*/  PLOP3.LUT P0, PT, PT, PT, UP0, 0x80, 0x8 ;  /* 0x000000000008781c */ /* 0x000fe20003f0f008 */
[----:B------:R-:W-:Y:S02]  /*39c0*/  UIADD3 UR11, UPT, UPT, UR11, 0x1, URZ ;  /* 0x000000010b0b7890 */ /* 0x000fe4000fffe0ff */
[----:B------:R-:W-:Y:S02]  /*39d0*/  USEL UR7, URZ, 0x1, UP1 ;  /* 0x00000001ff077887 */ /* 0x000fe40008800000 */
[----:B------:R-:W-:Y:S01]  /*39e0*/  USEL UR10, UR4, URZ, UP1 ;  /* 0x000000ff040a7287 */ /* 0x000fe20008800000 */
[----:B------:R-:W-:Y:S01]  /*39f0*/  UMOV UR9, 0xc0004010 ;  /* 0xc000401000097882 */ /* 0x000fe20000000000 */
[----:B------:R-:W-:Y:S02]  /*3a00*/  UIADD3 UR12, UPT, UPT, UR12, -0x1, URZ ;  /* 0xffffffff0c0c7890 */ /* 0x000fe4000fffe0ff */
[----:B------:R-:W-:Y:S01]  /*3a10*/  LOP3.LUT R2, R2, UR7, RZ, 0x3c, !PT ;  /* 0x0000000702027c12 */ /* 0x000fe2000f8e3cff */
[----:B------:R-:W-:Y:S01]  /*3a20*/  @UP0 ULEA UR4, UR10, UR13, 0x3 ;  /* 0x0000000d0a040291 */ /* 0x000fe2000f8e18ff */
[----:B------:R-:W-:Y:S02]  /*3a30*/  UMOV UR7, 0xc0004010 ;  /* 0xc000401000077882 */ /* 0x000fe40000000000 */
[----:B-1----:R-:W-:Y:S01]  /*3a40*/  @P0 SHF.L.U32 R0, R2, 0x1f, RZ ;  /* 0x0000001f02000819 */ /* 0x002fe200000006ff */
[----:B------:R-:W-:Y:S05]  /*3a50*/  UISETP.NE.AND UP0, UPT, UR11, UR14, UPT ;  /* 0x0000000e0b00728c */ /* 0x000fea000bf05270 */
[----:B------:R2:W3:Y:S01]  /*3a60*/  @P0 SYNCS.PHASECHK.TRANS64.TRYWAIT P2, [UR4], R0 ;  /* 0x00000000ff0005a7 */ /* 0x0004e20008041104 */
[----:B------:R-:W-:Y:S02]  /*3a70*/  UIADD3 UR4, UPT, UPT, UR6, 0x18, URZ ;  /* 0x0000001806047890 */ /* 0x000fe4000fffe0ff */
[----:B------:R-:W-:Y:S03]  /*3a80*/  ULEA UR6, UR5, UR17, 0x7 ;  /* 0x0000001105067291 */ /* 0x000fe6000f8e38ff */
[----:B------:R-:W-:Y:S06]  /*3a90*/  UMOV UR5, UR10 ;  /* 0x0000000a00057c82 */ /* 0x000fec0008000000 */
[----:B------:R2:W-:Y:S01]  /*3aa0*/  UTCQMMA.2CTA gdesc[UR6], gdesc[UR8], tmem[UR15], tmem[UR22], idesc[UR23], UP2 ;  /* 0x00ff1608060075ea */ /* 0x0005e2000920030f */
[----:B------:R-:W-:Y:S01]  /*3ab0*/  UPLOP3.LUT UP2, UPT, UPT, UPT, UPT, 0x80, 0x8 ;  /* 0x000000000008789c */ /* 0x000fe20003f4f070 */
[----:B------:R2:W-:Y:S01]  /*3ac0*/  UTCBAR.2CTA.MULTICAST [UR4], URZ, UR16 ;  /* 0x000000ff040073e9 */ /* 0x0005e20008200810 */
[----:B------:R-:W-:Y:S09]  /*3ad0*/  BRA.U UP0, `(.L_x_72) ;  /* 0xfffffffd008c7547 */ /* 0x000ff2000b83ffff */
.L_x_69:
[----:B--2---:R-:W-:Y:S01]  /*3ae0*/  UIADD3 UR4, UPT, UPT, UR19, 0xa0, URZ ;  /* 0x000000a013047890 */ /* 0x004fe2000fffe0ff */
[----:B------:R-:W-:-:S08]  /*3af0*/  UMOV UR11, UR14 ;  /* 0x0000000e000b7c82 */ /* 0x000fd00008000000 */
[----:B------:R2:W-:Y:S01]  /*3b00*/  UTCBAR.2CTA.MULTICAST [UR4], URZ, UR24 ;  /* 0x000000ff040073e9 */ /* 0x0005e20008200818 */
[----:B------:R-:W-:Y:S02]  /*3b10*/  NOP ;  /* 0x0000000000007918 */ /* 0x000fe40000000000 */
.L_x_67:
[----:B--2---:R-:W-:Y:S01]  /*3b20*/  UIADD3 UR4, UPT, UPT, UR20, 0x1, URZ ;  /* 0x0000000114047890 */ /* 0x004fe2000fffe0ff */
[----:B------:R-:W-:-:S03]  /*3b30*/  ISETP.NE.AND P0, PT, R8, 0x2, PT ;  /* 0x000000020800780c */ /* 0x000fc60003f05270 */
[----:B------:R-:W-:Y:S01]  /*3b40*/  UISETP.NE.AND UP0, UPT, UR4, 0x4, UPT ;  /* 0x000000040400788c */ /* 0x000fe2000bf05270 */
[----:B-1----:R-:W-:Y:S02]  /*3b50*/  SEL R0, RZ, 0x1, P0 ;  /* 0x00000001ff007807 */ /* 0x002fe40000000000 */
[----:B------:R-:W-:Y:S01]  /*3b60*/  SEL R8, R8, RZ, P0 ;  /* 0x000000ff08087207 */ /* 0x000fe20000000000 */
[----:B------:R-:W-:Y:S01]  /*3b70*/  USEL UR5, URZ, 0x1, UP0 ;  /* 0x00000001ff057887 */ /* 0x000fe20008000000 */
[----:B------:R-:W-:Y:S01]  /*3b80*/  LOP3.LUT R3, R3, R0, RZ, 0x3c, !PT ;  /* 0x0000000003037212 */ /* 0x000fe200078e3cff */
[----:B------:R-:W-:-:S04]  /*3b90*/  USEL UR20, UR4, URZ, UP0 ;  /* 0x000000ff04147287 */ /* 0x000fc80008000000 */
[----:B------:R-:W-:Y:S01]  /*3ba0*/  LOP3.LUT R9, R9, UR5, RZ, 0x3c, !PT ;  /* 0x0000000509097c12 */ /* 0x000fe2000f8e3cff */
[----:B------:R-:W-:Y:S07]  /*3bb0*/  @P1 BRA `(.L_x_73) ;  /* 0xfffffff800c41947 */ /* 0x000fee000383ffff */
[----:B------:R-:W1:Y:S01]  /*3bc0*/  S2UR UR8, SR_CgaCtaId ;  /* 0x00000000000879c3 */ /* 0x000e620000008800 */
[----:B------:R-:W-:Y:S01]  /*3bd0*/  ELECT P0, URZ, PT ;  /* 0x0000000000ff782f */ /* 0x000fe20003800000 */
[----:B------:R-:W-:Y:S01]  /*3be0*/  HFMA2 R0, -RZ, RZ, 0, 5.9604644775390625e-08 ;  /* 0x00000001ff007431 */ /* 0x000fe200000001ff */
[----:B------:R-:W-:-:S05]  /*3bf0*/  UMOV UR4, 0x40 ;  /* 0x0000004000047882 */ /* 0x000fca0000000000 */
[----:B------:R-:W-:Y:S01]  /*3c00*/  UVIRTCOUNT.DEALLOC.SMPOOL 0x80 ;  /* 0x000000800000784c */ /* 0x000fe20000000000 */
[----:B------:R-:W-:Y:S02]  /*3c10*/  UISETP.NE.AND UP1, UPT, UR27, URZ, UPT ;  /* 0x000000ff1b00728c */ /* 0x000fe4000bf25270 */
[----:B-1----:R-:W-:-:S09]  /*3c20*/  ULEA UR8, UR8, UR4, 0x18 ;  /* 0x0000000408087291 */ /* 0x002fd2000f8ec0ff */
[----:B------:R1:W-:Y:S01]  /*3c30*/  @P0 STS.U8 [UR8+0x1c], R0 ;  /* 0x00001c00ff000988 */ /* 0x0003e20008000008 */
[----:B------:R-:W-:Y:S05]  /*3c40*/  BRA.U UP1, `(.L_x_74) ;  /* 0x0000000101a07547 */ /* 0x000fea000b800000 */
[----:B------:R-:W-:Y:S01]  /*3c50*/  UIADD3 UR7, UPT, UPT, UR13, 0xc0, URZ ;  /* 0x000000c00d077890 */ /* 0x000fe2000fffe0ff */
[----:B------:R-:W-:-:S03]  /*3c60*/  SHF.L.U32 R3, R9, 0x1f, RZ ;  /* 0x0000001f09037819 */ /* 0x000fc600000006ff */
[----:B------:R-:W-:-:S09]  /*3c70*/  ULEA UR4, UR20, UR7, 0x3 ;  /* 0x0000000714047291 */ /* 0x000fd2000f8e18ff */
[----:B------:R-:W2:Y:S02]  /*3c80*/  SYNCS.PHASECHK.TRANS64.TRYWAIT P0, [UR4], R3 ;  /* 0x00000003ff0075a7 */ /* 0x000ea40008001104 */
[----:B--2---:R-:W-:Y:S05]  /*3c90*/  @!P0 BRA `(.L_x_75) ;  /* 0x0000006400848947 */ /* 0x004fea0003800000 */
.L_x_163:
        /* <DEDUP_REMOVED lines=9> */
.L_x_165:
        /* <DEDUP_REMOVED lines=9> */
.L_x_167:
[----:B------:R-:W-:-:S04]  /*3dc0*/  UIADD3 UR4, UPT, UPT, UR4, 0x1, URZ ;  /* 0x0000000104047890 */ /* 0x000fc8000fffe0ff */
[----:B------:R-:W-:-:S04]  /*3dd0*/  UISETP.NE.AND UP0, UPT, UR4, 0x4, UPT ;  /* 0x000000040400788c */ /* 0x000fc8000bf05270 */
[----:B------:R-:W-:Y:S02]  /*3de0*/  USEL UR5, URZ, 0x1, UP0 ;  /* 0x00000001ff057887 */ /* 0x000fe40008000000 */
[----:B------:R-:W-:-:S04]  /*3df0*/  USEL UR4, UR4, URZ, UP0 ;  /* 0x000000ff04047287 */ /* 0x000fc80008000000 */
[----:B------:R-:W-:Y:S01]  /*3e00*/  ULEA UR4, UR4, UR7, 0x3 ;  /* 0x0000000704047291 */ /* 0x000fe2000f8e18ff */
[----:B-1----:R-:W-:-:S04]  /*3e10*/  LOP3.LUT R3, R2, UR5, RZ, 0x3c, !PT ;  /* 0x0000000502037c12 */ /* 0x002fc8000f8e3cff */
[----:B------:R-:W-:Y:S01]  /*3e20*/  SHF.L.U32 R3, R3, 0x1f, RZ ;  /* 0x0000001f03037819 */ /* 0x000fe200000006ff */
[----:B------:R-:W-:-:S04]  /*3e30*/  IMAD.U32 R0, RZ, RZ, UR4 ;  /* 0x00000004ff007e24 */ /* 0x000fc8000f8e00ff */
[----:B------:R1:W2:Y:S03]  /*3e40*/  SYNCS.PHASECHK.TRANS64.TRYWAIT P0, [R0+URZ], R3 ;  /* 0x00000003000075a7 */ /* 0x0002a600080011ff */
[----:B--2---:R-:W-:Y:S05]  /*3e50*/  @!P0 NANOSLEEP.SYNCS 0x989680 ;  /* 0x009896800000895d */ /* 0x004fea0003900000 */
[----:B------:R-:W2:Y:S02]  /*3e60*/  @!P0 SYNCS.PHASECHK.TRANS64 P0, [R0+URZ], R3 ;  /* 0x00000003000085a7 */ /* 0x000ea400080010ff */
[----:B--2---:R-:W-:Y:S05]  /*3e70*/  @P0 BRA `(.L_x_78) ;  /* 0x0000000000200947 */ /* 0x004fea0003800000 */
.L_x_79:
[----:B--2---:R2:W4:Y:S02]  /*3e80*/  SYNCS.PHASECHK.TRANS64.TRYWAIT P0, [R0+URZ], R3 ;  /* 0x00000003000075a7 */ /* 0x00452400080011ff */
[----:B----4-:R-:W-:Y:S05]  /*3e90*/  @!P0 NANOSLEEP.SYNCS 0x989680 ;  /* 0x009896800000895d */ /* 0x010fea0003900000 */
[----:B------:R-:W4:Y:S02]  /*3ea0*/  @!P0 SYNCS.PHASECHK.TRANS64 P0, [R0+URZ], R3 ;  /* 0x00000003000085a7 */ /* 0x000f2400080010ff */
[----:B----4-:R-:W-:Y:S05]  /*3eb0*/  @!P0 BRA `(.L_x_79) ;  /* 0xfffffffc00f08947 */ /* 0x010fea000383ffff */
[----:B------:R-:W-:Y:S05]  /*3ec0*/  BRA `(.L_x_78) ;  /* 0x00000000000c7947 */ /* 0x000fea0003800000 */
.L_x_74:
[----:B------:R-:W-:-:S04]  /*3ed0*/  UIADD3 UR4, UPT, UPT, UR13, 0x100, URZ ;  /* 0x000001000d047890 */ /* 0x000fc8000fffe0ff */
[----:B------:R-:W-:-:S09]  /*3ee0*/  UPRMT UR4, UR29, 0x654, UR4 ;  /* 0x000006541d047896 */ /* 0x000fd20008000004 */
[----:B------:R-:W-:Y:S03]  /*3ef0*/  SYNCS.ARRIVE.TRANS64.RED.A1T0 RZ, [UR4], RZ ;  /* 0x000000ffffff79a7 */ /* 0x000fe60008100404 */
.L_x_78:
[----:B-12---:R-:W-:Y:S01]  /*3f00*/  SHF.L.U32 R3, RZ, 0x1f, RZ ;  /* 0x0000001fff037819 */ /* 0x006fe200000006ff */
[----:B------:R-:W-:Y:S01]  /*3f10*/  UIADD3 UR4, UPT, UPT, UR13, 0x100, URZ ;  /* 0x000001000d047890 */ /* 0x000fe2000fffe0ff */
[----:B------:R-:W-:Y:S02]  /*3f20*/  PLOP3.LUT P0, PT, PT, PT, UP1, 0x80, 0x8 ;  /* 0x000000000008781c */ /* 0x000fe40003f0f018 */
[----:B------:R-:W1:Y:S02]  /*3f30*/  SYNCS.PHASECHK.TRANS64.TRYWAIT P1, [UR13+0x100], R3 ;  /* 0x00010003ff0075a7 */ /* 0x000e64000802110d */
[----:B-1----:R-:W-:Y:S09]  /*3f40*/  @!P1 BRA `(.L_x_80) ;  /* 0x0000006400209947 */ /* 0x002ff20003800000 */
.L_x_169:
[----:B------:R-:W-:Y:S01]  /*3f50*/  @!UP1 UPRMT UR4, UR29, 0x654, UR4 ;  /* 0x000006541d049896 */ /* 0x000fe20008000004 */
[----:B------:R-:W-:Y:S01]  /*3f60*/  UMOV UR5, 0xffff ;  /* 0x0000ffff00057882 */ /* 0x000fe20000000000 */
[----:B------:R-:W-:-:S07]  /*3f70*/  UMOV UR6, 0x1 ;  /* 0x0000000100067882 */ /* 0x000fce0000000000 */
[----:B------:R-:W-:Y:S01]  /*3f80*/  @!P0 SYNCS.ARRIVE.TRANS64.RED.A1T0 RZ, [UR4], RZ ;  /* 0x000000ffffff89a7 */ /* 0x000fe20008100404 */
[----:B------:R-:W-:Y:S01]  /*3f90*/  NOP ;  /* 0x0000000000007918 */ /* 0x000fe20000000000 */
[----:B-1----:R-:W1:Y:S01]  /*3fa0*/  LDS R0, [UR8+0x14] ;  /* 0x00001408ff007984 */ /* 0x002e620008000800 */
[----:B------:R-:W-:-:S04]  /*3fb0*/  ULOP3.LUT UR4, UR26, 0xffff, URZ, 0xc0, !UPT ;  /* 0x0000ffff1a047892 */ /* 0x000fc8000f8ec0ff */
[----:B------:R-:W-:-:S04]  /*3fc0*/  USHF.R.U32.HI UR4, URZ, 0x5, UR4 ;  /* 0x00000005ff047899 */ /* 0x000fc80008011604 */
[----:B------:R-:W-:Y:S02]  /*3fd0*/  USHF.L.U32 UR5, UR5, UR4, URZ ;  /* 0x0000000405057299 */ /* 0x000fe400080006ff */
[----:B------:R-:W-:-:S04]  /*3fe0*/  USHF.L.U32 UR4, UR6, UR4, URZ ;  /* 0x0000000406047299 */ /* 0x000fc800080006ff */
[----:B-1----:R-:W-:-:S04]  /*3ff0*/  LOP3.LUT R0, R0, UR5, RZ, 0xc0, !PT ;  /* 0x0000000500007c12 */ /* 0x002fc8000f8ec0ff */
[----:B------:R-:W-:-:S13]  /*4000*/  ISETP.NE.AND P0, PT, R0, UR5, PT ;  /* 0x0000000500007c0c */ /* 0x000fda000bf05270 */
[----:B------:R-:W-:Y:S05]  /*4010*/  @P0 BRA `(.L_x_81) ;  /* 0x0000000000580947 */ /* 0x000fea0003800000 */
[----:B------:R-:W1:Y:S02]  /*4020*/  LDS R0, [UR8+0x18] ;  /* 0x00001808ff007984 */ /* 0x000e640008000800 */
[----:B-1----:R-:W-:-:S04]  /*4030*/  LOP3.LUT R0, R0, UR4, RZ, 0xc0, !PT ;  /* 0x0000000400007c12 */ /* 0x002fc8000f8ec0ff */
[----:B------:R-:W-:-:S13]  /*4040*/  ISETP.NE.AND P0, PT, R0, UR4, PT ;  /* 0x0000000400007c0c */ /* 0x000fda000bf05270 */
[----:B------:R-:W-:Y:S05]  /*4050*/  @P0 BRA `(.L_x_82) ;  /* 0x00000000003c0947 */ /* 0x000fea0003800000 */
[----:B------:R-:W1:Y:S01]  /*4060*/  S2R R2, SR_LANEID ;  /* 0x0000000000027919 */ /* 0x000e620000000000 */
[----:B------:R-:W-:Y:S01]  /*4070*/  ULOP3.LUT UR5, URZ, UR5, URZ, 0x33, !UPT ;  /* 0x00000005ff057292 */ /* 0x000fe2000f8e33ff */
[----:B------:R-:W-:Y:S01]  /*4080*/  LOP3.LUT R4, RZ, UR4, RZ, 0x33, !PT ;  /* 0x00000004ff047c12 */ /* 0x000fe2000f8e33ff */
[----:B------:R-:W-:Y:S02]  /*4090*/  VOTEU.ANY UR4, UPT, PT ;  /* 0x0000000000047886 */ /* 0x000fe400038e0100 */
[----:B------:R-:W-:Y:S01]  /*40a0*/  UFLO.U32 UR4, UR4 ;  /* 0x00000004000472bd */ /* 0x000fe200080e0000 */
[----:B------:R-:W2:Y:S01]  /*40b0*/  REDUX UR6, R4 ;  /* 0x00000000040673c4 */ /* 0x000ea20000000000 */
[----:B------:R-:W-:-:S06]  /*40c0*/  IMAD.U32 R0, RZ, RZ, UR5 ;  /* 0x00000005ff007e24 */ /* 0x000fcc000f8e00ff */
[----:B------:R4:W-:Y:S01]  /*40d0*/  UTCATOMSWS.AND URZ, UR5 ;  /* 0x0000000500ff79e3 */ /* 0x0009e20008000000 */
[----:B------:R-:W3:Y:S01]  /*40e0*/  REDUX UR7, R0 ;  /* 0x00000000000773c4 */ /* 0x000ee20000000000 */
[----:B-1----:R-:W-:Y:S01]  /*40f0*/  ISETP.EQ.U32.AND P0, PT, R2, UR4, PT ;  /* 0x0000000402007c0c */ /* 0x002fe2000bf02070 */
[----:B--2---:R-:W-:Y:S01]  /*4100*/  IMAD.U32 R2, RZ, RZ, UR6 ;  /* 0x00000006ff027e24 */ /* 0x004fe2000f8e00ff */
[----:B---3--:R-:W-:-:S11]  /*4110*/  MOV R3, UR7 ;  /* 0x0000000700037c02 */ /* 0x008fd60008000f00 */
[----:B------:R4:W-:Y:S04]  /*4120*/  @P0 ATOMS.AND RZ, [UR8+0x14], R3 ;  /* 0x00001403ffff098c */ /* 0x0009e8000a800008 */
[----:B------:R4:W-:Y:S01]  /*4130*/  @P0 ATOMS.AND RZ, [UR8+0x18], R2 ;  /* 0x00001802ffff098c */ /* 0x0009e2000a800008 */
[----:B------:R-:W-:Y:S05]  /*4140*/  BRA `(.L_x_83) ;  /* 0x0000000000147947 */ /* 0x000fea0003800000 */
.L_x_82:
[----:B------:R-:W-:Y:S02]  /*4150*/  MOV R2, 0x4170 ;  /* 0x0000417000027802 */ /* 0x000fe40000000f00 */
[----:B---3-5:R-:W-:Y:S05]  /*4160*/  CALL.REL.NOINC `($__internal_0_$__cuda_sm10x_tcgen05_guardrail_trap_col_being_dealloced_not_returned_by_alloc) ;  /* 0x0000006400fc7944 */ /* 0x028fea0003c00000 */
[----:B------:R-:W-:Y:S05]  /*4170*/  BRA `(.L_x_83) ;  /* 0x0000000000087947 */ /* 0x000fea0003800000 */
.L_x_81:
[----:B------:R-:W-:Y:S02]  /*4180*/  MOV R2, 0x41a0 ;  /* 0x000041a000027802 */ /* 0x000fe40000000f00 */
[----:B---3-5:R-:W-:Y:S05]  /*4190*/  CALL.REL.NOINC `($__internal_2_$__cuda_sm10x_tcgen05_guardrail_trap_unallocated_columns_being_dealloced) ;  /* 0x0000006800087944 */ /* 0x028fea0003c00000 */
.L_x_83:
[----:B------:R-:W-:Y:S01]  /*41a0*/  NOP ;  /* 0x0000000000007918 */ /* 0x000fe20000000000 */
[----:B----4-:R-:W-:Y:S05]  /*41b0*/  EXIT ;  /* 0x000000000000794d */ /* 0x010fea0003800000 */
.L_x_54:
[----:B------:R-:W-:-:S09]  /*41c0*/  UISETP.NE.OR UP0, UPT, UR13, 0x3, !UP3 ;  /* 0x000000030d00788c */ /* 0x000fd2000df05670 */
[----:B------:R-:W-:Y:S05]  /*41d0*/  BRA.U UP0, `(.L_x_84) ;  /* 0x0000001100c07547 */ /* 0x000fea000b800000 */
[----:B------:R-:W1:Y:S01]  /*41e0*/  LDCU UR31, c[0x0][0x370] ;  /* 0x00006e00ff1f77ac */ /* 0x000e620008000800 */
[----:B------:R-:W2:Y:S01]  /*41f0*/  LDC.64 R16, c[0x0][0x348] ;  /* 0x0000d200ff107b82 */ /* 0x000ea20000000a00 */
[----:B------:R-:W-:Y:S02]  /*4200*/  HFMA2 R13, -RZ, RZ, 0, 0 ;  /* 0x00000000ff0d7431 */ /* 0x000fe400000001ff */
[----:B------:R-:W-:Y:S01]  /*4210*/  IMAD.MOV.U32 R15, RZ, RZ, 0x1 ;  /* 0x00000001ff0f7424 */ /* 0x000fe200078e00ff */
[----:B------:R-:W1:Y:S01]  /*4220*/  LDCU.128 UR48, c[0x0][0xb10] ;  /* 0x00016200ff3077ac */ /* 0x000e620008000c00 */
[----:B------:R-:W-:Y:S01]  /*4230*/  IMAD.MOV.U32 R14, RZ, RZ, RZ ;  /* 0x000000ffff0e7224 */ /* 0x000fe200078e00ff */
[----:B------:R-:W-:Y:S01]  /*4240*/  MOV R7, 0x1000 ;  /* 0x0000100000077802 */ /* 0x000fe20000000f00 */
[----:B------:R-:W3:Y:S01]  /*4250*/  LDCU UR30, c[0x0][0x374] ;  /* 0x00006e80ff1e77ac */ /* 0x000ee20008000800 */
[----:B------:R-:W4:Y:S01]  /*4260*/  LDC.64 R2, c[0x0][0x888] ;  /* 0x00022200ff027b82 */ /* 0x000f220000000a00 */
[----:B------:R-:W3:Y:S01]  /*4270*/  LDCU UR15, c[0x0][0xb0c] ;  /* 0x00016180ff0f77ac */ /* 0x000ee20008000800 */
[----:B------:R-:W2:Y:S06]  /*4280*/  LDCU UR54, c[0x0][0xb20] ;  /* 0x00016400ff3677ac */ /* 0x000eac0008000800 */
[----:B------:R-:W4:Y:S01]  /*4290*/  LDC.64 R4, c[0x0][0x890] ;  /* 0x00022400ff047b82 */ /* 0x000f220000000a00 */
[----:B------:R-:W2:Y:S01]  /*42a0*/  LDCU UR4, c[0x0][0xb30] ;  /* 0x00016600ff0477ac */ /* 0x000ea20008000800 */
[----:B------:R-:W-:Y:S01]  /*42b0*/  UMOV UR21, 0x400 ;  /* 0x0000040000157882 */ /* 0x000fe20000000000 */
[----:B-1----:R-:W-:-:S02]  /*42c0*/  UIMAD.WIDE.U32 UR6, UR31, UR48, URZ ;  /* 0x000000301f0672a5 */ /* 0x002fc4000f8e00ff */
[----:B---3--:R-:W-:Y:S02]  /*42d0*/  UIMAD.WIDE.U32 UR8, UR30, UR51, URZ ;  /* 0x000000331e0872a5 */ /* 0x008fe4000f8e00ff */
[----:B------:R-:W-:Y:S02]  /*42e0*/  ULEA UR21, UR58, UR21, 0x18 ;  /* 0x000000153a157291 */ /* 0x000fe4000f8ec0ff */
[----:B------:R-:W-:Y:S02]  /*42f0*/  UPLOP3.LUT UP2, UPT, UPT, UPT, UPT, 0x40, 0x4 ;  /* 0x000000000004789c */ /* 0x000fe40003f4e870 */
[----:B------:R-:W-:Y:S02]  /*4300*/  UIADD3 UR37, UPT, UPT, UR21, 0x48, URZ ;  /* 0x0000004815257890 */ /* 0x000fe4000fffe0ff */
[----:B------:R-:W-:Y:S02]  /*4310*/  UIADD3 UR41, UPT, UPT, UR21, 0x30, URZ ;  /* 0x0000003015297890 */ /* 0x000fe4000fffe0ff */
[----:B------:R-:W-:-:S02]  /*4320*/  UIADD3 UR33, UPT, UPT, UR21, 0x38, URZ ;  /* 0x0000003815217890 */ /* 0x000fc4000fffe0ff */
[----:B------:R-:W-:Y:S01]  /*4330*/  UIADD3 UR25, UPT, UPT, UR21, 0x40, URZ ;  /* 0x0000004015197890 */ /* 0x000fe2000fffe0ff */
[----:B------:R-:W-:Y:S01]  /*4340*/  UMOV UR6, UR7 ;  /* 0x0000000700067c82 */ /* 0x000fe20008000000 */
[----:B------:R-:W-:Y:S01]  /*4350*/  UMOV UR47, UR9 ;  /* 0x00000009002f7c82 */ /* 0x000fe20008000000 */
[----:B------:R-:W-:Y:S02]  /*4360*/  UISETP.GE.AND UP0, UPT, UR45, 0x1, UPT ;  /* 0x000000012d00788c */ /* 0x000fe4000bf06270 */
[----:B------:R-:W-:Y:S01]  /*4370*/  UISETP.NE.AND UP4, UPT, UR45, 0x1, UPT ;  /* 0x000000012d00788c */ /* 0x000fe2000bf85270 */
[----:B------:R-:W1:Y:S01]  /*4380*/  LDCU.64 UR22, c[0x0][0xb28] ;  /* 0x00016500ff1677ac */ /* 0x000e620008000a00 */
[----:B------:R-:W-:Y:S02]  /*4390*/  UISETP.NE.AND UP6, UPT, UR15, 0x1, UPT ;  /* 0x000000010f00788c */ /* 0x000fe4000bfc5270 */
[----:B------:R-:W-:Y:S02]  /*43a0*/  UISETP.NE.AND UP5, UPT, UR50, 0x1, UPT ;  /* 0x000000013200788c */ /* 0x000fe4000bfa5270 */
[----:B------:R-:W-:-:S02]  /*43b0*/  UPRMT UR37, UR58, 0x654, UR37 ;  /* 0x000006543a257896 */ /* 0x000fc40008000025 */
[----:B------:R-:W-:Y:S02]  /*43c0*/  USHF.R.U32.HI UR52, URZ, UR49, UR6 ;  /* 0x00000031ff347299 */ /* 0x000fe40008011606 */
[----:B------:R-:W-:Y:S02]  /*43d0*/  UPRMT UR46, UR58, 0x654, UR41 ;  /* 0x000006543a2e7896 */ /* 0x000fe40008000029 */
[----:B------:R-:W-:Y:S02]  /*43e0*/  UPRMT UR39, UR58, 0x654, UR33 ;  /* 0x000006543a277896 */ /* 0x000fe40008000021 */
[----:B------:R-:W-:Y:S02]  /*43f0*/  UPRMT UR38, UR58, 0x654, UR25 ;  /* 0x000006543a267896 */ /* 0x000fe40008000019 */
[----:B--2---:R-:W-:Y:S02]  /*4400*/  USHF.R.U32.HI UR47, URZ, UR54, UR47 ;  /* 0x00000036ff2f7299 */ /* 0x004fe4000801162f */
[----:B------:R-:W-:-:S11]  /*4410*/  UISETP.NE.AND UP3, UPT, UR4, 0x1, UPT ;  /* 0x000000010400788c */ /* 0x000fd6000bf65270 */
.L_x_95:
[C---:B------:R-:W-:Y:S02]  /*4420*/  LEA R12, R14.reuse, UR21, 0x3 ;  /* 0x000000150e0c7c11 */ /* 0x040fe4000f8e18ff */
[----:B------:R-:W-:Y:S02]  /*4430*/  SHF.L.U32 R9, R13, 0x1f, RZ ;  /* 0x0000001f0d097819 */ /* 0x000fe400000006ff */
[----:B------:R-:W-:Y:S02]  /*4440*/  LEA R10, R14, UR21, 0x4 ;  /* 0x000000150e0a7c11 */ /* 0x000fe4000f8e20ff */
[----:B------:R-:W2:Y:S02]  /*4450*/  SYNCS.PHASECHK.TRANS64.TRYWAIT P0, [R12+URZ+0x80], R9 ;  /* 0x000080090c0075a7 */ /* 0x000ea400080011ff */
[----:B--23--:R-:W-:Y:S05]  /*4460*/  @!P0 BRA `(.L_x_85) ;  /* 0x0000005c00f08947 */ /* 0x00cfea0003800000 */
.L_x_170:
[----:B--2---:R-:W2:Y:S01]  /*4470*/  LDS.128 R8, [R10+0x110] ;  /* 0x000110000a087984 */ /* 0x004ea20000000c00 */
[----:B------:R-:W-:Y:S01]  /*4480*/  UISETP.GE.AND UP0, UPT, UR45, 0x1, UPT ;  /* 0x000000012d00788c */ /* 0x000fe2000bf06270 */
[----:B------:R-:W-:Y:S01]  /*4490*/  @!PT LDS RZ, [RZ] ;  /* 0x00000000fffff984 */ /* 0x000fe20000000800 */
[----:B------:R-:W-:Y:S01]  /*44a0*/  @!PT LDS RZ, [RZ] ;  /* 0x00000000fffff984 */ /* 0x000fe20000000800 */
[----:B------:R-:W-:Y:S01]  /*44b0*/  @!PT LDS RZ, [RZ] ;  /* 0x00000000fffff984 */ /* 0x000fe20000000800 */
[----:B------:R-:W-:Y:S01]  /*44c0*/  @!PT LDS RZ, [RZ] ;  /* 0x00000000fffff984 */ /* 0x000fe20000000800 */
[----:B------:R3:W-:Y:S06]  /*44d0*/  MEMBAR.ALL.CTA ;  /* 0x0000000000007992 */ /* 0x0007ec0000008000 */
[----:B---3--:R-:W3:Y:S01]  /*44e0*/  FENCE.VIEW.ASYNC.S ;  /* 0x00000000000073c6 */ /* 0x008ee20000000000 */
[----:B--2---:R-:W-:Y:S11]  /*44f0*/  LOP3.LUT P0, RZ, R10, 0x1, RZ, 0xc0, !PT ;  /* 0x000000010aff7812 */ /* 0x004ff6000780c0ff */
[----:B------:R-:W-:Y:S02]  /*4500*/  @!UPT UIADD3 URZ, UPT, UPT, URZ, URZ, URZ ;  /* 0x000000fffffff290 */ /* 0x000fe4000fffe0ff */
[----:B---3--:R-:W-:Y:S01]  /*4510*/  VOTEU.ANY UP1, P0 ;  /* 0x0000000000ff7886 */ /* 0x008fe20000020100 */
[----:B------:R-:W-:Y:S11]  /*4520*/  PLOP3.LUT P0, PT, PT, PT, UP1, 0x80, 0x8 ;  /* 0x000000000008781c */ /* 0x000ff60003f0f018 */
[----:B------:R-:W-:Y:S02]  /*4530*/  @!UPT UIADD3 URZ, UPT, UPT, URZ, URZ, URZ ;  /* 0x000000fffffff290 */ /* 0x000fe4000fffe0ff */
[----:B------:R-:W-:Y:S02]  /*4540*/  @P0 SHF.R.U32.HI R0, RZ, 0x10, R9 ;  /* 0x00000010ff000819 */ /* 0x000fe40000011609 */
[----:B------:R-:W-:Y:S02]  /*4550*/  @P0 MOV R6, R8 ;  /* 0x0000000800060202 */ /* 0x000fe40000000f00 */
[----:B------:R-:W-:Y:S01]  /*4560*/  @P0 R2UR UR4, R0 ;  /* 0x00000000000402ca */ /* 0x000fe200000e0000 */
[----:B------:R-:W-:Y:S01]  /*4570*/  VIADD R0, R12, 0x90 ;  /* 0x000000900c007836 */ /* 0x000fe20000000000 */
[----:B------:R-:W-:Y:S02]  /*4580*/  @P0 LOP3.LUT R8, R9, 0xffff, RZ, 0xc0, !PT ;  /* 0x0000ffff09080812 */ /* 0x000fe400078ec0ff */
[----:B------:R-:W-:Y:S02]  /*4590*/  @P0 R2UR UR6, R6 ;  /* 0x00000000060602ca */ /* 0x000fe400000e0000 */
[----:B------:R-:W-:Y:S02]  /*45a0*/  PRMT R0, RZ, 0x654, R0 ;  /* 0x00000654ff007816 */ /* 0x000fe40000000000 */
[----:B------:R-:W-:Y:S02]  /*45b0*/  @P0 R2UR UR5, R8 ;  /* 0x00000000080502ca */ /* 0x000fe400000e0000 */
[----:B------:R2:W-:Y:S03]  /*45c0*/  SYNCS.ARRIVE.TRANS64.RED.A1T0 RZ, [R0+URZ], RZ ;  /* 0x000000ff00ff79a7 */ /* 0x0005e600081004ff */
[----:B------:R-:W-:Y:S04]  /*45d0*/  @UP1 UMOV UR29, UR4 ;  /* 0x00000004001d1c82 */ /* 0x000fe80008000000 */
[----:B------:R-:W-:Y:S04]  /*45e0*/  @UP1 UMOV UR14, UR6 ;  /* 0x00000006000e1c82 */ /* 0x000fe80008000000 */
[----:B------:R-:W-:Y:S01]  /*45f0*/  @UP1 UMOV UR13, UR5 ;  /* 0x00000005000d1c82 */ /* 0x000fe20008000000 */
[----:B------:R-:W-:Y:S05]  /*4600*/  BRA.U !UP0, `(.L_x_86) ;  /* 0x0000000108a47547 */ /* 0x000fea000b800000 */
[----:B------:R-:W-:Y:S02]  /*4610*/  UIMAD.WIDE.U32 UR16, UR13, UR51, URZ ;  /* 0x000000330d1072a5 */ /* 0x000fe4000f8e00ff */
[----:B------:R-:W-:Y:S02]  /*4620*/  UIMAD.WIDE.U32 UR18, UR14, UR48, URZ ;  /* 0x000000300e1272a5 */ /* 0x000fe4000f8e00ff */
[----:B------:R-:W-:Y:S02]  /*4630*/  USEL UR4, UR30, UR47, !UP5 ;  /* 0x0000002f1e047287 */ /* 0x000fe4000e800000 */
[----:B------:R-:W-:Y:S02]  /*4640*/  USEL UR7, UR31, UR52, !UP6 ;  /* 0x000000341f077287 */ /* 0x000fe4000f000000 */
[----:B-1----:R-:W-:Y:S02]  /*4650*/  UIMAD.WIDE.U32 UR8, UR4, UR22, URZ ;  /* 0x00000016040872a5 */ /* 0x002fe4000f8e00ff */
[----:B------:R-:W-:Y:S01]  /*4660*/  UIMAD.WIDE.U32 UR10, UR7, UR22, URZ ;  /* 0x00000016070a72a5 */ /* 0x000fe2000f8e00ff */
[----:B------:R-:W-:Y:S02]  /*4670*/  UMOV UR5, UR17 ;  /* 0x0000001100057c82 */ /* 0x000fe40008000000 */
[----:B------:R-:W-:Y:S03]  /*4680*/  USHF.R.U32.HI UR6, URZ, UR54, UR5 ;  /* 0x00000036ff067299 */ /* 0x000fe60008011605 */
[----:B------:R-:W-:Y:S01]  /*4690*/  UMOV UR5, UR19 ;  /* 0x0000001300057c82 */ /* 0x000fe20008000000 */
[----:B------:R-:W-:Y:S02]  /*46a0*/  USEL UR6, UR13, UR6, !UP5 ;  /* 0x000000060d067287 */ /* 0x000fe4000e800000 */
[----:B------:R-:W-:Y:S03]  /*46b0*/  USHF.R.U32.HI UR12, URZ, UR49, UR5 ;  /* 0x00000031ff0c7299 */ /* 0x000fe60008011605 */
[----:B------:R-:W-:Y:S02]  /*46c0*/  UMOV UR5, UR9 ;  /* 0x0000000900057c82 */ /* 0x000fe40008000000 */
[----:B------:R-:W-:Y:S03]  /*46d0*/  @UP4 USHF.R.U32.HI UR4, URZ, UR23, UR5 ;  /* 0x00000017ff044299 */ /* 0x000fe60008011605 */
[----:B------:R-:W-:Y:S01]  /*46e0*/  UMOV UR5, UR11 ;  /* 0x0000000b00057c82 */ /* 0x000fe20008000000 */
[----:B------:R-:W-:Y:S02]  /*46f0*/  UIMAD UR4, UR45, UR4, URZ ;  /* 0x000000042d0472a4 */ /* 0x000fe4000f8e02ff */
[----:B------:R-:W-:Y:S02]  /*4700*/  @UP4 USHF.R.U32.HI UR7, URZ, UR23, UR5 ;  /* 0x00000017ff074299 */ /* 0x000fe40008011605 */
[----:B------:R-:W-:Y:S02]  /*4710*/  UIMAD.WIDE.U32 UR10, UR6, UR22, URZ ;  /* 0x00000016060a72a5 */ /* 0x000fe4000f8e00ff */
[----:B------:R-:W-:Y:S02]  /*4720*/  USEL UR5, UR14, UR12, !UP6 ;  /* 0x0000000c0e057287 */ /* 0x000fe4000f000000 */
[----:B------:R-:W-:Y:S02]  /*4730*/  UIMAD UR8, UR45, UR7, URZ ;  /* 0x000000072d0872a4 */ /* 0x000fe4000f8e02ff */
[----:B------:R-:W-:Y:S03]  /*4740*/  UISETP.GE.AND UP0, UPT, UR6, UR4, UPT ;  /* 0x000000040600728c */ /* 0x000fe6000bf06270 */
[----:B------:R-:W-:Y:S01]  /*4750*/  UMOV UR4, UR11 ;  /* 0x0000000b00047c82 */ /* 0x000fe20008000000 */
[----:B------:R-:W-:Y:S02]  /*4760*/  UISETP.GE.OR UP0, UPT, UR5, UR8, UP0 ;  /* 0x000000080500728c */ /* 0x000fe40008706670 */
[----:B------:R-:W-:Y:S02]  /*4770*/  USHF.R.U32.HI UR4, URZ, UR23, UR4 ;  /* 0x00000017ff047299 */ /* 0x000fe40008011604 */
[----:B------:R-:W-:Y:S02]  /*4780*/  UIMAD.WIDE.U32 UR8, UR5, UR22, URZ ;  /* 0x00000016050872a5 */ /* 0x000fe4000f8e00ff */
[----:B------:R-:W-:Y:S04]  /*4790*/  USEL UR10, UR6, UR4, !UP4 ;  /* 0x00000004060a7287 */ /* 0x000fe8000e000000 */
[----:B------:R-:W-:Y:S01]  /*47a0*/  UIADD3 UR11, UPT, UPT, -UR10, URZ, URZ ;  /* 0x000000ff0a0b7290 */ /* 0x000fe2000fffe1ff */
[----:B------:R-:W-:Y:S02]  /*47b0*/  @!UP0 UMOV UR4, UR9 ;  /* 0x0000000900048c82 */ /* 0x000fe40008000000 */
[----:B------:R-:W-:Y:S02]  /*47c0*/  @!UP0 USHF.R.U32.HI UR4, URZ, UR23, UR4 ;  /* 0x00000017ff048299 */ /* 0x000fe40008011604 */
[----:B------:R-:W-:Y:S02]  /*47d0*/  UIMAD UR8, UR45, UR11, UR6 ;  /* 0x0000000b2d0872a4 */ /* 0x000fe4000f8e0206 */
[----:B------:R-:W-:Y:S04]  /*47e0*/  @!UP0 USEL UR4, UR5, UR4, !UP4 ;  /* 0x0000000405048287 */ /* 0x000fe8000e000000 */
[----:B------:R-:W-:Y:S02]  /*47f0*/  @!UP0 UIMAD UR7, UR7, UR8, UR4 ;  /* 0x00000008070782a4 */ /* 0x000fe4000f8e0204 */
[----:B------:R-:W-:Y:S02]  /*4800*/  @!UP0 UIADD3 UR9, UPT, UPT, UR10, -UR4, URZ ;  /* 0x800000040a098290 */ /* 0x000fe4000fffe0ff */
[----:B------:R-:W-:Y:S02]  /*4810*/  UIADD3 UR8, UPT, UPT, -UR6, URZ, URZ ;  /* 0x000000ff06087290 */ /* 0x000fe4000fffe1ff */
[----:B------:R-:W-:Y:S02]  /*4820*/  UIADD3 UR4, UPT, UPT, -UR5, URZ, URZ ;  /* 0x000000ff05047290 */ /* 0x000fe4000fffe1ff */
[----:B------:R-:W-:Y:S03]  /*4830*/  @!UP0 UIMAD UR6, UR9, UR45, UR5 ;  /* 0x0000002d090682a4 */ /* 0x000fe6000f8e0205 */
[----:B------:R-:W-:Y:S01]  /*4840*/  @!UP0 UMOV UR5, UR7 ;  /* 0x0000000700058c82 */ /* 0x000fe20008000000 */
[----:B------:R-:W-:Y:S02]  /*4850*/  UIMAD UR7, UR15, UR4, UR14 ;  /* 0x000000040f0772a4 */ /* 0x000fe4000f8e020e */
[----:B------:R-:W-:Y:S02]  /*4860*/  UIMAD UR4, UR50, UR8, UR13 ;  /* 0x00000008320472a4 */ /* 0x000fe4000f8e020d */
[----:B------:R-:W-:Y:S02]  /*4870*/  UIMAD UR14, UR5, UR15, UR7 ;  /* 0x0000000f050e72a4 */ /* 0x000fe4000f8e0207 */
[----:B------:R-:W-:Y:S11]  /*4880*/  UIMAD UR13, UR6, UR50, UR4 ;  /* 0x00000032060d72a4 */ /* 0x000ff6000f8e0204 */
[----:B------:R-:W-:Y:S01]  /*4890*/  @!UPT UIADD3 URZ, UPT, UPT, URZ, URZ, URZ ;  /* 0x000000fffffff290 */ /* 0x000fe2000fffe0ff */
.L_x_86:
[----:B------:R-:W3:Y:S01]  /*48a0*/  @!UP3 LDCU.128 UR8, c[0x0][0xb10] ;  /* 0x00016200ff08b7ac */ /* 0x000ee20008000c00 */
[C---:B----4-:R-:W-:Y:S02]  /*48b0*/  ISETP.NE.U32.AND P1, PT, R4.reuse, RZ, PT ;  /* 0x000000ff0400720c */ /* 0x050fe40003f25070 */
[----:B------:R-:W-:Y:S02]  /*48c0*/  ISETP.NE.U32.AND P0, PT, R4, RZ, PT ;  /* 0x000000ff0400720c */ /* 0x000fe40003f05070 */
[C---:B------:R-:W-:Y:S02]  /*48d0*/  ISETP.NE.AND.EX P1, PT, R5.reuse, RZ, PT, P1 ;  /* 0x000000ff0500720c */ /* 0x040fe40003f25310 */
[----:B------:R-:W-:Y:S01]  /*48e0*/  ISETP.NE.AND.EX P0, PT, R5, RZ, PT, P0 ;  /* 0x000000ff0500720c */ /* 0x000fe20003f05300 */
[----:B------:R-:W4:Y:S01]  /*48f0*/  @!UP3 LDCU UR5, c[0x0][0xb0c] ;  /* 0x00016180ff05b7ac */ /* 0x000f220008000800 */
[----:B------:R-:W-:Y:S01]  /*4900*/  SHF.L.U32 R9, R15, 0x1f, RZ ;  /* 0x0000001f0f097819 */ /* 0x000fe200000006ff */
[----:B------:R-:W-:Y:S02]  /*4910*/  USHF.L.U32 UR42, UR32, 0x8, URZ ;  /* 0x00000008202a7899 */ /* 0x000fe400080006ff */
[----:B------:R-:W-:Y:S02]  /*4920*/  USHF.L.U32 UR43, UR20, 0x6, URZ ;  /* 0x00000006142b7899 */ /* 0x000fe400080006ff */
[----:B---3--:R-:W-:Y:S07]  /*4930*/  UIMAD.WIDE.U32 UR6, UR14, UR8, URZ ;  /* 0x000000080e0672a5 */ /* 0x008fee000f8e00ff */
[----:B------:R-:W-:Y:S01]  /*4940*/  @!UP3 UMOV UR4, UR7 ;  /* 0x000000070004bc82 */ /* 0x000fe20008000000 */
[----:B----4-:R-:W-:Y:S02]  /*4950*/  @!UP3 UISETP.NE.AND UP0, UPT, UR5, 0x1, UPT ;  /* 0x000000010500b88c */ /* 0x010fe4000bf05270 */
[----:B------:R-:W-:Y:S02]  /*4960*/  @!UP3 USHF.R.U32.HI UR4, URZ, UR9, UR4 ;  /* 0x00000009ff04b299 */ /* 0x000fe40008011604 */
[----:B------:R-:W-:Y:S02]  /*4970*/  UIMAD.WIDE.U32 UR6, UR13, UR11, URZ ;  /* 0x0000000b0d0672a5 */ /* 0x000fe4000f8e00ff */
[----:B------:R-:W-:Y:S02]  /*4980*/  @!UP3 USEL UR8, UR14, UR4, !UP0 ;  /* 0x000000040e08b287 */ /* 0x000fe4000c000000 */
[----:B------:R-:W-:Y:S03]  /*4990*/  @!UP3 UISETP.NE.AND UP0, UPT, UR10, 0x1, UPT ;  /* 0x000000010a00b88c */ /* 0x000fe6000bf05270 */
[----:B------:R-:W-:Y:S02]  /*49a0*/  @!UP3 UMOV UR6, UR7 ;  /* 0x000000070006bc82 */ /* 0x000fe40008000000 */
[----:B------:R-:W3:Y:S02]  /*49b0*/  @!UP3 LDCU UR4, c[0x0][0xb20] ;  /* 0x00016400ff04b7ac */ /* 0x000ee40008000800 */
[----:B---3--:R-:W-:Y:S04]  /*49c0*/  @!UP3 USHF.R.U32.HI UR6, URZ, UR4, UR6 ;  /* 0x00000004ff06b299 */ /* 0x008fe80008011606 */
[----:B------:R-:W-:Y:S04]  /*49d0*/  @!UP3 USEL UR6, UR13, UR6, !UP0 ;  /* 0x000000060d06b287 */ /* 0x000fe8000c000000 */
[----:B------:R-:W-:Y:S02]  /*49e0*/  @!UP3 UIADD3 UR4, UPT, UPT, -UR8, UR6, URZ ;  /* 0x000000060804b290 */ /* 0x000fe4000fffe1ff */
[----:B------:R-:W-:Y:S02]  /*49f0*/  @!UP3 UIADD3 UR6, UPT, UPT, UR8, -UR6, URZ ;  /* 0x800000060806b290 */ /* 0x000fe4000fffe0ff */
[----:B------:R-:W-:Y:S02]  /*4a00*/  @!UP3 UIMAD UR14, UR4, UR5, UR14 ;  /* 0x00000005040eb2a4 */ /* 0x000fe4000f8e020e */
[----:B------:R-:W-:Y:S01]  /*4a10*/  @!UP3 UIMAD UR13, UR6, UR10, UR13 ;  /* 0x0000000a060db2a4 */ /* 0x000fe2000f8e020d */
[----:B------:R-:W-:Y:S11]  /*4a20*/  BRA.U UP2, `(.L_x_87) ;  /* 0x0000000102107547 */ /* 0x000ff6000b800000 */
[----:B--2---:R-:W-:Y:S04]  /*4a30*/  MOV R0, UR53 ;  /* 0x0000003500007c02 */ /* 0x004fe80008000f00 */
[----:B------:R-:W-:Y:S04]  /*4a40*/  SHF.L.U32 R11, R0, 0x1f, RZ ;  /* 0x0000001f000b7819 */ /* 0x000fe800000006ff */
[----:B------:R-:W2:Y:S02]  /*4a50*/  SYNCS.PHASECHK.TRANS64.TRYWAIT P2, [UR21+0x78], R11 ;  /* 0x0000780bff0075a7 */ /* 0x000ea40008041115 */
[----:B--2---:R-:W-:Y:S05]  /*4a60*/  @!P2 BRA `(.L_x_88) ;  /* 0x000000580084a947 */ /* 0x004fea0003800000 */
.L_x_87:
[----:B------:R-:W-:Y:S05]  /*4a70*/  @!P1 BRA `(.L_x_89) ;  /* 0x0000000000309947 */ /* 0x000fea0003800000 */
[----:B------:R-:W-:Y:S01]  /*4a80*/  ISETP.NE.U32.AND P1, PT, R2, RZ, PT ;  /* 0x000000ff0200720c */ /* 0x000fe20003f25070 */
[----:B------:R-:W3:Y:S01]  /*4a90*/  LDCU.64 UR4, c[0x0][0x358] ;  /* 0x00006b00ff0477ac */ /* 0x000ee20008000a00 */
[----:B------:R-:W-:Y:S02]  /*4aa0*/  IMAD.MOV.U32 R86, RZ, RZ, 0x1 ;  /* 0x00000001ff567424 */ /* 0x000fe400078e00ff */
[----:B------:R-:W-:Y:S11]  /*4ab0*/  ISETP.NE.AND.EX P1, PT, R3, RZ, PT, P1 ;  /* 0x000000ff0300720c */ /* 0x000ff60003f25310 */
[----:B------:R-:W-:Y:S02]  /*4ac0*/  @!UPT UIADD3 URZ, UPT, UPT, URZ, URZ, URZ ;  /* 0x000000fffffff290 */ /* 0x000fe4000fffe0ff */
[----:B--2---:R-:W2:Y:S01]  /*4ad0*/  @P1 LDC.64 R10, c[0x0][0x888] ;  /* 0x00022200ff0a1b82 */ /* 0x004ea20000000a00 */
[----:B------:R-:W-:Y:S04]  /*4ae0*/  @P1 IMAD R0, R4, UR36, RZ ;  /* 0x0000002404001c24 */ /* 0x000fe8000f8e02ff */
[----:B--2---:R-:W-:Y:S04]  /*4af0*/  @P1 IMAD.WIDE R10, R0, 0x4, R10 ;  /* 0x00000004000a1825 */ /* 0x004fe800078e020a */
[----:B------:R-:W-:Y:S01]  /*4b00*/  HFMA2 R0, -RZ, RZ, 0, 5.9604644775390625e-08 ;  /* 0x00000001ff007431 */ /* 0x000fe200000001ff */
[----:B---3-5:R3:W5:Y:S04]  /*4b10*/  @P1 LDG.E R41, desc[UR4][R10.64] ;  /* 0x000000040a291981 */ /* 0x028768000c1e1900 */
[----:B------:R-:W-:Y:S01]  /*4b20*/  @!P1 PRMT R86, R0, 0x7610, R86 ;  /* 0x0000761000569816 */ /* 0x000fe20000000056 */
[----:B---3--:R-:W4:Y:S06]  /*4b30*/  @!P1 LDC R41, c[0x0][0x880] ;  /* 0x00022000ff299b82 */ /* 0x008f2c0000000800 */
.L_x_89:
[----:B----45:R-:W-:Y:S01]  /*4b40*/  @!P0 FSETP.EQ.AND P1, PT, R41, RZ, PT ;  /* 0x000000ff2900820b */ /* 0x030fe20003f22000 */
[----:B------:R-:W-:Y:S01]  /*4b50*/  @!UPT UIADD3 URZ, UPT, UPT, URZ, URZ, URZ ;  /* 0x000000fffffff290 */ /* 0x000fe2000fffe0ff */
[----:B------:R-:W-:Y:S11]  /*4b60*/  @!P0 BRA `(.L_x_90) ;  /* 0x0000000000188947 */ /* 0x000ff60003800000 */
[----:B------:R-:W-:Y:S02]  /*4b70*/  LOP3.LUT P0, RZ, R86, 0xff, RZ, 0xc0, !PT ;  /* 0x000000ff56ff7812 */ /* 0x000fe4000780c0ff */
[----:B------:R-:W-:Y:S04]  /*4b80*/  ISETP.NE.U32.AND P1, PT, R2, RZ, PT ;  /* 0x000000ff0200720c */ /* 0x000fe80003f25070 */
[----:B------:R-:W-:Y:S04]  /*4b90*/  ISETP.NE.AND.EX P1, PT, R3, RZ, PT, P1 ;  /* 0x000000ff0300720c */ /* 0x000fe80003f25310 */
[----:B------:R-:W-:Y:S03]  /*4ba0*/  PLOP3.LUT P1, PT, P1, PT, PT, 0x8, 0x80 ;  /* 0x000000000080781c */ /* 0x000fe60000f2e170 */
[----:B------:R-:W-:Y:S11]  /*4bb0*/  @P0 FSETP.EQ.AND P1, PT, R41, RZ, PT ;  /* 0x000000ff2900020b */ /* 0x000ff60003f22000 */
[----:B------:R-:W-:Y:S02]  /*4bc0*/  @!UPT UIADD3 URZ, UPT, UPT, URZ, URZ, URZ ;  /* 0x000000fffffff290 */ /* 0x000fe4000fffe0ff */
.L_x_90:
[----:B------:R-:W3:Y:S01]  /*4bd0*/  SYNCS.PHASECHK.TRANS64.TRYWAIT P2, [UR21+0x50], R9 ;  /* 0x00005009ff0075a7 */ /* 0x000ee20008041115 */
[----:B------:R-:W-:Y:S04]  /*4be0*/  ELECT P0, URZ, PT ;  /* 0x0000000000ff782f */ /* 0x000fe80003800000 */
[----:B------:R-:W-:Y:S11]  /*4bf0*/  PLOP3.LUT P1, PT, P1, P0, PT, 0xf2, 0x2f ;  /* 0x00000000002f781c */ /* 0x000ff60000f21e72 */
[----:B------:R-:W-:Y:S02]  /*4c00*/  @!UPT UIADD3 URZ, UPT, UPT, URZ, URZ, URZ ;  /* 0x000000fffffff290 */ /* 0x000fe4000fffe0ff */
[----:B------:R-:W-:Y:S05]  /*4c10*/  @!P1 IADD3 R8, P0, PT, R16, 0x580, RZ ;  /* 0x0000058010089810 */ /* 0x000fea0007f1e0ff */
[----:B------:R-:W-:Y:S01]  /*4c20*/  @!P1 IMAD.X R6, RZ, RZ, R17, P0 ;  /* 0x000000ffff069224 */ /* 0x000fe200000e0611 */
[----:B---3--:R-:W-:Y:S07]  /*4c30*/  @!P2 BRA `(.L_x_91) ;  /* 0x000000580028a947 */ /* 0x008fee0003800000 */
.L_x_173:
[----:B------:R-:W-:Y:S01]  /*4c40*/  @!P1 R2UR UR5, R8 ;  /* 0x00000000080592ca */ /* 0x000fe200000e0000 */
[----:B------:R-:W-:Y:S01]  /*4c50*/  VOTEU.ALL UP0, P1 ;  /* 0x0000000000ff7886 */ /* 0x000fe20000800000 */
[----:B------:R-:W-:Y:S01]  /*4c60*/  @!P1 R2UR UR4, R6 ;  /* 0x00000000060492ca */ /* 0x000fe200000e0000 */
[----:B------:R-:W-:Y:S01]  /*4c70*/  UMOV UR6, 0x0 ;  /* 0x0000000000067882 */ /* 0x000fe20000000000 */
[----:B------:R-:W-:Y:S01]  /*4c80*/  UMOV UR7, 0x10000000 ;  /* 0x1000000000077882 */ /* 0x000fe20000000000 */
[----:B------:R-:W-:Y:S01]  /*4c90*/  UMOV UR44, UR36 ;  /* 0x00000024002c7c82 */ /* 0x000fe20008000000 */
[----:B------:R-:W-:Y:S01]  /*4ca0*/  @!UP0 UIADD3 UR40, UPT, UPT, UR21, 0x200, URZ ;  /* 0x0000020015288890 */ /* 0x000fe2000fffe0ff */
[----:B--2---:R-:W-:Y:S01]  /*4cb0*/  @!P1 IMAD.MOV.U32 R0, RZ, RZ, 0x1000 ;  /* 0x00001000ff009424 */ /* 0x004fe200078e00ff */
[----:B------:R-:W-:Y:S01]  /*4cc0*/  @!UP0 UIADD3 UR10, UPT, UPT, UR42, 0x80, URZ ;  /* 0x000000802a0a8890 */ /* 0x000fe2000fffe0ff */
[----:B------:R-:W-:Y:S01]  /*4cd0*/  @!P1 IADD3 R8, P0, PT, R16, 0x580, RZ ;  /* 0x0000058010089810 */ /* 0x000fe20007f1e0ff */
[----:B------:R-:W-:Y:S01]  /*4ce0*/  @!UP0 UIADD3 UR8, UPT, UPT, UR21, 0xa00, URZ ;  /* 0x00000a0015088890 */ /* 0x000fe2000fffe0ff */
[----:B------:R-:W-:Y:S02]  /*4cf0*/  VOTEU.ALL UP0, P1 ;  /* 0x0000000000ff7886 */ /* 0x000fe40000800000 */
[----:B------:R-:W-:Y:S01]  /*4d00*/  IMAD.U32 R10, RZ, RZ, UR5 ;  /* 0x00000005ff0a7e24 */ /* 0x000fe2000f8e00ff */
[----:B------:R-:W-:Y:S01]  /*4d10*/  UMOV UR9, UR41 ;  /* 0x0000002900097c82 */ /* 0x000fe20008000000 */
[----:B------:R-:W-:Y:S01]  /*4d20*/  IMAD.U32 R11, RZ, RZ, UR4 ;  /* 0x00000004ff0b7e24 */ /* 0x000fe2000f8e00ff */
[----:B------:R-:W-:Y:S01]  /*4d30*/  UMOV UR11, UR43 ;  /* 0x0000002b000b7c82 */ /* 0x000fe20008000000 */
[----:B------:R-:W-:Y:S01]  /*4d40*/  UMOV UR12, UR36 ;  /* 0x00000024000c7c82 */ /* 0x000fe20008000000 */
[----:B------:R-:W-:Y:S01]  /*4d50*/  @!P1 R2UR UR4, R10 ;  /* 0x000000000a0492ca */ /* 0x000fe200000e0000 */
[----:B------:R-:W-:Y:S01]  /*4d60*/  @!P1 IMAD.X R6, RZ, RZ, R17, P0 ;  /* 0x000000ffff069224 */ /* 0x000fe200000e0611 */
[----:B------:R-:W-:Y:S11]  /*4d70*/  @!P1 R2UR UR5, R11 ;  /* 0x000000000b0592ca */ /* 0x000ff600000e0000 */
[----:B------:R-:W-:Y:S02]  /*4d80*/  @!UPT UIADD3 URZ, UPT, UPT, URZ, URZ, URZ ;  /* 0x000000fffffff290 */ /* 0x000fe4000fffe0ff */
[----:B------:R2:W-:Y:S01]  /*4d90*/  @!UP0 UTMALDG.3D [UR40], [UR4], desc[UR6] ;  /* 0x00000628040085b4 */ /* 0x0005e20008011000 */
[----:B------:R-:W-:Y:S05]  /*4da0*/  VOTEU.ALL UP0, P1 ;  /* 0x0000000000ff7886 */ /* 0x000fea0000800000 */
[----:B------:R2:W-:Y:S01]  /*4db0*/  @!UP0 UTMALDG.3D [UR8], [UR4], desc[UR6] ;  /* 0x00000608040085b4 */ /* 0x0005e20008011000 */
[----:B------:R2:W-:Y:S01]  /*4dc0*/  @!P1 SYNCS.ARRIVE.TRANS64.RED.A0TR RZ, [UR21+0x30], R0 ;  /* 0x00003000ffff99a7 */ /* 0x0005e20008300415 */
[----:B------:R-:W-:Y:S01]  /*4dd0*/  SYNCS.ARRIVE.TRANS64.RED.A1T0 RZ, [UR46], RZ ;  /* 0x000000ffffff79a7 */ /* 0x000fe2000810042e */
[----:B------:R-:W3:Y:S02]  /*4de0*/  SYNCS.PHASECHK.TRANS64.TRYWAIT P2, [UR21+0x58], R9 ;  /* 0x00005809ff0075a7 */ /* 0x000ee40008041115 */
[----:B--23--:R-:W-:Y:S05]  /*4df0*/  @!P2 BRA `(.L_x_92) ;  /* 0x0000005400d0a947 */ /* 0x00cfea0003800000 */
.L_x_175:
        /* <DEDUP_REMOVED lines=10> */
[----:B------:R-:W-:Y:S02]  /*4ea0*/  @!UP0 UIADD3 UR10, UPT, UPT, UR42, 0xa0, URZ ;  /* 0x000000a02a0a8890 */ /* 0x000fe4000fffe0ff */
[----:B------:R-:W-:Y:S01]  /*4eb0*/  @!UP0 UIADD3 UR8, UPT, UPT, UR21, 0x1a00, URZ ;  /* 0x00001a0015088890 */ /* 0x000fe2000fffe0ff */
[----:B------:R-:W-:Y:S01]  /*4ec0*/  IMAD.U32 R10, RZ, RZ, UR5 ;  /* 0x00000005ff0a7e24 */ /* 0x000fe2000f8e00ff */
[----:B------:R-:W-:Y:S01]  /*4ed0*/  VOTEU.ALL UP0, P1 ;  /* 0x0000000000ff7886 */ /* 0x000fe20000800000 */
[----:B------:R-:W-:Y:S01]  /*4ee0*/  IMAD.U32 R11, RZ, RZ, UR4 ;  /* 0x00000004ff0b7e24 */ /* 0x000fe2000f8e00ff */
[----:B------:R-:W-:Y:S01]  /*4ef0*/  UMOV UR9, UR33 ;  /* 0x0000002100097c82 */ /* 0x000fe20008000000 */
[----:B------:R-:W-:Y:S01]  /*4f00*/  UMOV UR11, UR43 ;  /* 0x0000002b000b7c82 */ /* 0x000fe20008000000 */
[----:B------:R-:W-:Y:S01]  /*4f10*/  @!P1 R2UR UR4, R10 ;  /* 0x000000000a0492ca */ /* 0x000fe200000e0000 */
[----:B------:R-:W-:Y:S01]  /*4f20*/  UMOV UR12, UR36 ;  /* 0x00000024000c7c82 */ /* 0x000fe20008000000 */
[----:B------:R-:W-:Y:S01]  /*4f30*/  @!P1 R2UR UR5, R11 ;  /* 0x000000000b0592ca */ /* 0x000fe200000e0000 */
[----:B------:R-:W-:Y:S11]  /*4f40*/  @!P1 IMAD.X R6, RZ, RZ, R17, P0 ;  /* 0x000000ffff069224 */ /* 0x000ff600000e0611 */
[----:B------:R-:W-:Y:S01]  /*4f50*/  @!UPT UIADD3 URZ, UPT, UPT, URZ, URZ, URZ ;  /* 0x000000fffffff290 */ /* 0x000fe2000fffe0ff */
[----:B------:R2:W-:Y:S01]  /*4f60*/  @!UP0 UTMALDG.3D [UR32], [UR4], desc[UR6] ;  /* 0x00000620040085b4 */ /* 0x0005e20008011000 */
[----:B------:R-:W-:Y:S05]  /*4f70*/  VOTEU.ALL UP0, P1 ;  /* 0x0000000000ff7886 */ /* 0x000fea0000800000 */
[----:B------:R2:W-:Y:S01]  /*4f80*/  @!UP0 UTMALDG.3D [UR8], [UR4], desc[UR6] ;  /* 0x00000608040085b4 */ /* 0x0005e20008011000 */
[----:B------:R2:W-:Y:S01]  /*4f90*/  @!P1 SYNCS.ARRIVE.TRANS64.RED.A0TR RZ, [UR21+0x38], R0 ;  /* 0x00003800ffff99a7 */ /* 0x0005e20008300415 */
[----:B------:R-:W-:Y:S01]  /*4fa0*/  SYNCS.ARRIVE.TRANS64.RED.A1T0 RZ, [UR39], RZ ;  /* 0x000000ffffff79a7 */ /* 0x000fe20008100427 */
[----:B------:R-:W3:Y:S02]  /*4fb0*/  SYNCS.PHASECHK.TRANS64.TRYWAIT P2, [UR21+0x60], R9 ;  /* 0x00006009ff0075a7 */ /* 0x000ee40008041115 */
[----:B--23--:R-:W-:Y:S05]  /*4fc0*/  @!P2 BRA `(.L_x_93) ;  /* 0x000000540074a947 */ /* 0x00cfea0003800000 */
.L_x_177:
        /* <DEDUP_REMOVED lines=9> */
[----:B------:R-:W-:Y:S01]  /*5060*/  VIADD R14, R14, 0x1 ;  /* 0x000000010e0e7836 */ /* 0x000fe20000000000 */
        /* <DEDUP_REMOVED lines=10> */
[----:B------:R-:W-:Y:S11]  /*5110*/  UMOV UR12, UR36 ;  /* 0x00000024000c7c82 */ /* 0x000ff60008000000 */
        /* <DEDUP_REMOVED lines=8> */
.L_x_179:
[----:B------:R-:W-:Y:S01]  /*51a0*/  UIADD3 UR32, UPT, UPT, UR13, UR59, URZ ;  /* 0x0000003b0d207290 */ /* 0x000fe2000fffe0ff */
[----:B------:R-:W-:Y:S01]  /*51b0*/  @!P1 IADD3 R6, P0, PT, R16, 0x580, RZ ;  /* 0x0000058010069810 */ /* 0x000fe20007f1e0ff */
[----:B------:R-:W-:Y:S01]  /*51c0*/  UPLOP3.LUT UP2, UPT, UPT, UPT, UPT, 0x80, 0x8 ;  /* 0x000000000008789c */ /* 0x000fe20003f4f070 */
[----:B------:R-:W-:Y:S01]  /*51d0*/  R2UR UR24, R88 ;  /* 0x00000000581872ca */ /* 0x000fe200000e0000 */
[----:B------:R-:W-:Y:S01]  /*51e0*/  VOTEU.ALL UP0, P1 ;  /* 0x0000000000ff7886 */ /* 0x000fe20000800000 */
[----:B------:R-:W-:Y:S01]  /*51f0*/  @!P1 R2UR UR5, R6 ;  /* 0x00000000060592ca */ /* 0x000fe200000e0000 */
[----:B--2---:R-:W-:Y:S01]  /*5200*/  @!P1 IMAD.X R0, RZ, RZ, R17, P0 ;  /* 0x000000ffff009224 */ /* 0x004fe200000e0611 */
[----:B------:R-:W-:Y:S01]  /*5210*/  UMOV UR6, 0x0 ;  /* 0x0000000000067882 */ /* 0x000fe20000000000 */
[----:B------:R-:W-:Y:S01]  /*5220*/  UMOV UR7, 0x10000000 ;  /* 0x1000000000077882 */ /* 0x000fe20000000000 */
[----:B------:R-:W-:Y:S01]  /*5230*/  @!UP0 UIADD3 UR18, UPT, UPT, UR42, 0x60, URZ ;  /* 0x000000602a128890 */ /* 0x000fe2000fffe0ff */
[----:B------:R-:W-:Y:S01]  /*5240*/  ISETP.NE.AND P0, PT, R14, 0x2, PT ;  /* 0x000000020e00780c */ /* 0x000fe20003f05270 */
[----:B------:R-:W-:Y:S01]  /*5250*/  @!UP0 UIADD3 UR16, UPT, UPT, UR21, 0x3200, URZ ;  /* 0x0000320015108890 */ /* 0x000fe2000fffe0ff */
[----:B------:R-:W-:Y:S01]  /*5260*/  @!P1 R2UR UR4, R0 ;  /* 0x00000000000492ca */ /* 0x000fe200000e0000 */
[----:B------:R-:W-:Y:S01]  /*5270*/  @!UP0 UIADD3 UR17, UPT, UPT, UR21, 0x48, URZ ;  /* 0x0000004815118890 */ /* 0x000fe2000fffe0ff */
[----:B------:R-:W-:Y:S01]  /*5280*/  SEL R0, RZ, 0x1, P0 ;  /* 0x00000001ff007807 */ /* 0x000fe20000000000 */
[----:B------:R-:W-:Y:S01]  /*5290*/  @!UP0 UIADD3 UR10, UPT, UPT, UR42, 0xe0, URZ ;  /* 0x000000e02a0a8890 */ /* 0x000fe2000fffe0ff */
[----:B------:R-:W-:Y:S01]  /*52a0*/  LOP3.LUT R15, R15, 0x1, RZ, 0x3c, !PT ;  /* 0x000000010f0f7812 */ /* 0x000fe200078e3cff */
[----:B------:R-:W-:Y:S01]  /*52b0*/  @!UP0 UIADD3 UR8, UPT, UPT, UR21, 0x3a00, URZ ;  /* 0x00003a0015088890 */ /* 0x000fe2000fffe0ff */
[----:B------:R-:W-:Y:S01]  /*52c0*/  IMAD.U32 R8, RZ, RZ, UR5 ;  /* 0x00000005ff087e24 */ /* 0x000fe2000f8e00ff */
[----:B------:R-:W-:Y:S01]  /*52d0*/  VOTEU.ALL UP0, P1 ;  /* 0x0000000000ff7886 */ /* 0x000fe20000800000 */
[----:B------:R-:W-:Y:S01]  /*52e0*/  UMOV UR19, UR43 ;  /* 0x0000002b00137c82 */ /* 0x000fe20008000000 */
[----:B------:R-:W-:Y:S01]  /*52f0*/  UMOV UR20, UR36 ;  /* 0x0000002400147c82 */ /* 0x000fe20008000000 */
[----:B------:R-:W-:Y:S01]  /*5300*/  UMOV UR11, UR43 ;  /* 0x0000002b000b7c82 */ /* 0x000fe20008000000 */
[----:B------:R-:W-:Y:S01]  /*5310*/  UMOV UR12, UR36 ;  /* 0x00000024000c7c82 */ /* 0x000fe20008000000 */
[----:B------:R-:W-:Y:S01]  /*5320*/  UMOV UR9, UR17 ;  /* 0x0000001100097c82 */ /* 0x000fe20008000000 */
[----:B------:R-:W-:Y:S01]  /*5330*/  IMAD.U32 R9, RZ, RZ, UR4 ;  /* 0x00000004ff097e24 */ /* 0x000fe2000f8e00ff */
[----:B------:R-:W-:Y:S01]  /*5340*/  @!P1 R2UR UR4, R8 ;  /* 0x00000000080492ca */ /* 0x000fe200000e0000 */
[----:B------:R-:W-:Y:S01]  /*5350*/  UMOV UR36, UR29 ;  /* 0x0000001d00247c82 */ /* 0x000fe20008000000 */
[----:B------:R-:W-:Y:S02]  /*5360*/  LOP3.LUT R13, R13, R0, RZ, 0x3c, !PT ;  /* 0x000000000d0d7212 */ /* 0x000fe400078e3cff */
[----:B------:R-:W-:Y:S02]  /*5370*/  @!P1 R2UR UR5, R9 ;  /* 0x00000000090592ca */ /* 0x000fe400000e0000 */
[----:B------:R-:W-:Y:S11]  /*5380*/  SEL R14, R14, RZ, P0 ;  /* 0x000000ff0e0e7207 */ /* 0x000ff60000000000 */
[----:B------:R2:W-:Y:S01]  /*5390*/  @!UP0 UTMALDG.3D [UR16], [UR4], desc[UR6] ;  /* 0x00000610040085b4 */ /* 0x0005e20008011000 */
[----:B------:R-:W-:Y:S05]  /*53a0*/  VOTEU.ALL UP0, P1 ;  /* 0x0000000000ff7886 */ /* 0x000fea0000800000 */
[----:B------:R3:W-:Y:S01]  /*53b0*/  @!UP0 UTMALDG.3D [UR8], [UR4], desc[UR6] ;  /* 0x00000608040085b4 */ /* 0x0007e20008011000 */
[----:B------:R3:W-:Y:S01]  /*53c0*/  @!P1 SYNCS.ARRIVE.TRANS64.RED.A0TR RZ, [UR21+0x48], R7 ;  /* 0x00004807ffff99a7 */ /* 0x0007e20008300415 */
[----:B------:R-:W-:Y:S01]  /*53d0*/  SYNCS.ARRIVE.TRANS64.RED.A1T0 RZ, [UR37], RZ ;  /* 0x000000ffffff79a7 */ /* 0x000fe20008100425 */
[----:B--2---:R-:W-:Y:S01]  /*53e0*/  UIADD3 UR20, UPT, UPT, UR14, UR24, URZ ;  /* 0x000000180e147290 */ /* 0x004fe2000fffe0ff */
[----:B------:R-:W-:Y:S11]  /*53f0*/  BRA.U UP1, `(.L_x_95) ;  /* 0xfffffff101087547 */ /* 0x000ff6000b83ffff */
[----:B------:R-:W-:-:S04]  /*5400*/  SHF.L.U32 R3, R15, 0x1f, RZ ;  /* 0x0000001f0f037819 */ /* 0x000fc800000006ff */
[----:B------:R-:W2:Y:S02]  /*5410*/  SYNCS.PHASECHK.TRANS64.TRYWAIT P0, [UR21+0x50], R3 ;  /* 0x00005003ff0075a7 */ /* 0x000ea40008001115 */
[----:B--2---:R-:W-:Y:S05]  /*5420*/  @!P0 BRA `(.L_x_96) ;  /* 0x00000050008c8947 */ /* 0x004fea0003800000 */
.L_x_181:
[----:B------:R-:W4:Y:S02]  /*5430*/  SYNCS.PHASECHK.TRANS64.TRYWAIT P0, [UR21+0x58], R3 ;  /* 0x00005803ff0075a7 */ /* 0x000f240008001115 */
[----:B----4-:R-:W-:Y:S05]  /*5440*/  @!P0 BRA `(.L_x_97) ;  /* 0x00000050009c8947 */ /* 0x010fea0003800000 */
.L_x_183:
[----:B------:R-:W4:Y:S02]  /*5450*/  SYNCS.PHASECHK.TRANS64.TRYWAIT P0, [UR21+0x60], R3 ;  /* 0x00006003ff0075a7 */ /* 0x000f240008001115 */
[----:B----4-:R-:W-:Y:S05]  /*5460*/  @!P0 BRA `(.L_x_98) ;  /* 0x0000005000ac8947 */ /* 0x010fea0003800000 */
.L_x_185:
[----:B--2---:R-:W-:-:S07]  /*5470*/  MOV R0, UR21 ;  /* 0x0000001500007c02 */ /* 0x004fce0008000f00 */
.L_x_99:
[----:B--2---:R-:W-:-:S04]  /*5480*/  SHF.L.U32 R3, R15, 0x1f, RZ ;  /* 0x0000001f0f037819 */ /* 0x004fc800000006ff */
[----:B------:R2:W4:Y:S03]  /*5490*/  SYNCS.PHASECHK.TRANS64.TRYWAIT P0, [R0+URZ+0x68], R3 ;  /* 0x00006803000075a7 */ /* 0x00052600080011ff */
[----:B----4-:R-:W-:Y:S05]  /*54a0*/  @!P0 NANOSLEEP.SYNCS 0x989680 ;  /* 0x009896800000895d */ /* 0x010fea0003900000 */
[----:B------:R-:W4:Y:S02]  /*54b0*/  @!P0 SYNCS.PHASECHK.TRANS64 P0, [R0+URZ+0x68], R3 ;  /* 0x00006803000085a7 */ /* 0x000f2400080010ff */
[----:B-1-34-:R-:W-:Y:S05]  /*54c0*/  @P0 EXIT ;  /* 0x000000000000094d */ /* 0x01afea0003800000 */
[----:B------:R-:W-:Y:S05]  /*54d0*/  BRA `(.L_x_99) ;  /* 0xfffffffc00e87947 */ /* 0x000fea000383ffff */
.L_x_84:
[----:B------:R-:W-:-:S06]  /*54e0*/  UISETP.GE.AND UP0, UPT, UR13, 0x4, UPT ;  /* 0x000000040d00788c */ /* 0x000fcc000bf06270 */
[----:B------:R-:W-:-:S13]  /*54f0*/  PLOP3.LUT P0, PT, PT, PT, UP0, 0x80, 0x8 ;  /* 0x000000000008781c */ /* 0x000fda0003f0f008 */
[----:B------:R-:W-:Y:S05]  /*5500*/  @!P0 EXIT ;  /* 0x000000000000894d */ /* 0x000fea0003800000 */
[----:B------:R-:W-:Y:S01]  /*5510*/  BAR.SYNC.DEFER_BLOCKING 0x6, 0xa0 ;  /* 0x0182800000007b1d */ /* 0x000fe20000010000 */
[----:B------:R-:W-:Y:S01]  /*5520*/  IMAD.SHL.U32 R4, R87, 0x200000, RZ ;  /* 0x0020000057047824 */ /* 0x000fe200078e00ff */
[----:B------:R-:W-:Y:S01]  /*5530*/  CS2R R94, SRZ ;  /* 0x00000000005e7805 */ /* 0x000fe2000001ff00 */
[C---:B------:R-:W-:Y:S01]  /*5540*/  IMAD.SHL.U32 R85, R97.reuse, 0x20, RZ ;  /* 0x0000002061557824 */ /* 0x040fe200078e00ff */
[----:B------:R-:W-:Y:S01]  /*5550*/  CS2R R92, SRZ ;  /* 0x00000000005c7805 */ /* 0x000fe2000001ff00 */
[C---:B------:R-:W-:Y:S01]  /*5560*/  IMAD.U32 R37, R97.reuse, 0x10000, RZ ;  /* 0x0001000061257824 */ /* 0x040fe200078e00ff */
[----:B------:R-:W-:Y:S02]  /*5570*/  UMOV UR43, 0x400 ;  /* 0x00000400002b7882 */ /* 0x000fe40000000000 */
[----:B------:R-:W1:Y:S01]  /*5580*/  LDC.64 R82, c[0x0][0x8b0] ;  /* 0x00022c00ff527b82 */ /* 0x000e620000000a00 */
[----:B------:R-:W-:Y:S01]  /*5590*/  ULEA UR43, UR58, UR43, 0x18 ;  /* 0x0000002b3a2b7291 */ /* 0x000fe2000f8ec0ff */
[----:B------:R-:W-:Y:S01]  /*55a0*/  IMAD.SHL.U32 R5, R97, 0x4, RZ ;  /* 0x0000000461057824 */ /* 0x000fe200078e00ff */
[----:B------:R-:W-:Y:S01]  /*55b0*/  LOP3.LUT R4, R4, 0x200000, RZ, 0xc0, !PT ;  /* 0x0020000004047812 */ /* 0x000fe200078ec0ff */
[----:B------:R-:W-:Y:S01]  /*55c0*/  IMAD.SHL.U32 R7, R87, 0x400, RZ ;  /* 0x0000040057077824 */ /* 0x000fe200078e00ff */
[C---:B------:R-:W-:Y:S01]  /*55d0*/  LOP3.LUT R6, R85.reuse, 0x80, RZ, 0xc0, !PT ;  /* 0x0000008055067812 */ /* 0x040fe200078ec0ff */
[----:B------:R-:W-:Y:S01]  /*55e0*/  UIADD3 UR4, UPT, UPT, UR43, 0x4200, URZ ;  /* 0x000042002b047890 */ /* 0x000fe2000fffe0ff */
[C---:B------:R-:W-:Y:S01]  /*55f0*/  LOP3.LUT R84, R85.reuse, 0xb60, RZ, 0xc0, !PT ;  /* 0x00000b6055547812 */ /* 0x040fe200078ec0ff */
[----:B------:R-:W2:Y:S01]  /*5600*/  LDC.64 R80, c[0x0][0x8a8] ;  /* 0x00022a00ff507b82 */ /* 0x000ea20000000a00 */
[----:B------:R-:W-:Y:S01]  /*5610*/  UIADD3 UR5, UPT, UPT, UR43, 0x200, URZ ;  /* 0x000002002b057890 */ /* 0x000fe2000fffe0ff */
[----:B------:R-:W-:Y:S01]  /*5620*/  LOP3.LUT R37, R4, 0x400000, R37, 0xf8, !PT ;  /* 0x0040000004257812 */ /* 0x000fe200078ef825 */
[----:B------:R-:W-:Y:S01]  /*5630*/  IMAD.MOV.U32 R36, RZ, RZ, RZ ;  /* 0x000000ffff247224 */ /* 0x000fe200078e00ff */
[----:B------:R-:W-:Y:S01]  /*5640*/  LOP3.LUT R5, R6, 0x10, R5, 0xf8, !PT ;  /* 0x0000001006057812 */ /* 0x000fe200078ef805 */
[----:B------:R-:W-:Y:S01]  /*5650*/  IMAD.MOV.U32 R91, RZ, RZ, RZ ;  /* 0x000000ffff5b7224 */ /* 0x000fe200078e00ff */
[----:B------:R-:W-:Y:S01]  /*5660*/  LOP3.LUT R84, R84, 0x400, R7, 0xf8, !PT ;  /* 0x0000040054547812 */ /* 0x000fe200078ef807 */
[----:B------:R-:W-:Y:S01]  /*5670*/  IMAD.U32 R98, RZ, RZ, UR5 ;  /* 0x00000005ff627e24 */ /* 0x000fe2000f8e00ff */
[----:B------:R-:W-:Y:S01]  /*5680*/  LOP3.LUT P0, RZ, R85, 0x80, RZ, 0xc0, !PT ;  /* 0x0000008055ff7812 */ /* 0x000fe2000780c0ff */
[----:B------:R-:W3:Y:S01]  /*5690*/  LDS R0, [UR43+0x130] ;  /* 0x0001302bff007984 */ /* 0x000ee20008000800 */
[----:B------:R-:W-:Y:S01]  /*56a0*/  LOP3.LUT R84, R84, R5, RZ, 0xfc, !PT ;  /* 0x0000000554547212 */ /* 0x000fe200078efcff */
[----:B------:R-:W-:Y:S01]  /*56b0*/  IMAD.U32 R96, RZ, RZ, UR4 ;  /* 0x00000004ff607e24 */ /* 0x000fe2000f8e00ff */
[----:B------:R-:W-:Y:S01]  /*56c0*/  P2R R4, PR, RZ, 0x1 ;  /* 0x00000001ff047803 */ /* 0x000fe20000000000 */
[----:B------:R-:W4:Y:S01]  /*56d0*/  LDCU UR57, c[0x0][0x370] ;  /* 0x00006e00ff3977ac */ /* 0x000f220008000800 */
[----:B------:R-:W-:Y:S01]  /*56e0*/  LOP3.LUT R97, R97, 0x60, RZ, 0xc0, !PT ;  /* 0x0000006061617812 */ /* 0x000fe200078ec0ff */
[----:B------:R-:W1:Y:S01]  /*56f0*/  LDCU.64 UR62, c[0x0][0x348] ;  /* 0x00006900ff3e77ac */ /* 0x000e620008000a00 */
[----:B------:R-:W1:Y:S01]  /*5700*/  LDCU UR42, c[0x0][0xb0c] ;  /* 0x00016180ff2a77ac */ /* 0x000e620008000800 */
[----:B------:R-:W1:Y:S01]  /*5710*/  LDCU UR39, c[0x0][0xb30] ;  /* 0x00016600ff2777ac */ /* 0x000e620008000800 */
[----:B------:R-:W1:Y:S01]  /*5720*/  LDCU.64 UR46, c[0x0][0x888] ;  /* 0x00011100ff2e77ac */ /* 0x000e620008000a00 */
[----:B------:R-:W1:Y:S01]  /*5730*/  LDCU.64 UR40, c[0x0][0xb28] ;  /* 0x00016500ff2877ac */ /* 0x000e620008000a00 */
[----:B------:R-:W1:Y:S01]  /*5740*/  LDCU.64 UR60, c[0x0][0x890] ;  /* 0x00011200ff3c77ac */ /* 0x000e620008000a00 */
[----:B------:R-:W1:Y:S01]  /*5750*/  LDCU.128 UR52, c[0x0][0xb10] ;  /* 0x00016200ff3477ac */ /* 0x000e620008000c00 */
[----:B------:R-:W1:Y:S02]  /*5760*/  LDCU UR56, c[0x0][0x374] ;  /* 0x00006e80ff3877ac */ /* 0x000e640008000800 */
[----:B-1234-:R-:W-:-:S07]  /*5770*/  IMAD.IADD R37, R0, 0x1, R37 ;  /* 0x0000000100257824 */ /* 0x01efce00078e0225 */
.L_x_141:
[C---:B------:R-:W-:Y:S02]  /*5780*/  LEA R3, R91.reuse, UR43, 0x3 ;  /* 0x0000002b5b037c11 */ /* 0x040fe4000f8e18ff */
[----:B------:R-:W-:Y:S02]  /*5790*/  SHF.L.U32 R0, R94, 0x1f, RZ ;  /* 0x0000001f5e007819 */ /* 0x000fe400000006ff */
[----:B------:R-:W-:Y:S02]  /*57a0*/  LEA R5, R91, UR43, 0x4 ;  /* 0x0000002b5b057c11 */ /* 0x000fe4000f8e20ff */
[----:B------:R-:W1:Y:S02]  /*57b0*/  SYNCS.PHASECHK.TRANS64.TRYWAIT P0, [R3+URZ+0x80], R0 ;  /* 0x00008000030075a7 */ /* 0x000e6400080011ff */
[----:B-12---:R-:W-:Y:S05]  /*57c0*/  @!P0 BRA `(.L_x_100) ;  /* 0x0000004c00ec8947 */ /* 0x006fea0003800000 */
.L_x_186:
        /* <DEDUP_REMOVED lines=11> */
[----:B------:R-:W-:Y:S01]  /*5880*/  PLOP3.LUT P0, PT, PT, PT, UP1, 0x80, 0x8 ;  /* 0x000000000008781c */ /* 0x000fe20003f0f018 */
[----:B------:R-:W-:Y:S11]  /*5890*/  UP2UR UR44, UPR, URZ, 0x2 ;  /* 0x00000002ff2c7883 */ /* 0x000ff60008000000 */
[----:B------:R-:W-:Y:S01]  /*58a0*/  @!UPT UIADD3 URZ, UPT, UPT, URZ, URZ, URZ ;  /* 0x000000fffffff290 */ /* 0x000fe2000fffe0ff */
[----:B-1----:R-:W-:Y:S02]  /*58b0*/  @P0 SHF.R.U32.HI R0, RZ, 0x10, R5 ;  /* 0x00000010ff000819 */ /* 0x002fe40000011605 */
        /* <DEDUP_REMOVED lines=12> */
[----:B------:R-:W2:Y:S01]  /*5980*/  LDCU UR12, c[0x0][0xb20] ;  /* 0x00016400ff0c77ac */ /* 0x000ea20008000800 */
[----:B------:R-:W-:Y:S02]  /*5990*/  UIMAD.WIDE.U32 UR4, UR56, UR55, URZ ;  /* 0x00000037380472a5 */ /* 0x000fe4000f8e00ff */
[----:B------:R-:W-:Y:S02]  /*59a0*/  UIMAD.WIDE.U32 UR6, UR57, UR52, URZ ;  /* 0x00000034390672a5 */ /* 0x000fe4000f8e00ff */
[----:B------:R-:W-:Y:S02]  /*59b0*/  UISETP.NE.AND UP0, UPT, UR54, 0x1, UPT ;  /* 0x000000013600788c */ /* 0x000fe4000bf05270 */
[----:B------:R-:W-:Y:S02]  /*59c0*/  UIMAD.WIDE.U32 UR8, UR37, UR55, URZ ;  /* 0x00000037250872a5 */ /* 0x000fe4000f8e00ff */
[----:B------:R-:W-:Y:S02]  /*59d0*/  UIMAD.WIDE.U32 UR10, UR38, UR52, URZ ;  /* 0x00000034260a72a5 */ /* 0x000fe4000f8e00ff */
[----:B------:R-:W-:Y:S02]  /*59e0*/  UISETP.NE.AND UP1, UPT, UR42, 0x1, UPT ;  /* 0x000000012a00788c */ /* 0x000fe4000bf25270 */
[----:B------:R-:W-:Y:S01]  /*59f0*/  UISETP.NE.AND UP2, UPT, UR45, 0x1, UPT ;  /* 0x000000012d00788c */ /* 0x000fe2000bf45270 */
[----:B------:R-:W-:Y:S02]  /*5a00*/  UMOV UR4, UR5 ;  /* 0x0000000500047c82 */ /* 0x000fe40008000000 */
[----:B--2---:R-:W-:Y:S03]  /*5a10*/  USHF.R.U32.HI UR5, URZ, UR12, UR4 ;  /* 0x0000000cff057299 */ /* 0x004fe60008011604 */
[----:B------:R-:W-:Y:S02]  /*5a20*/  UMOV UR4, UR7 ;  /* 0x0000000700047c82 */ /* 0x000fe40008000000 */
[----:B------:R-:W-:Y:S02]  /*5a30*/  USHF.R.U32.HI UR7, URZ, UR53, UR4 ;  /* 0x00000035ff077299 */ /* 0x000fe40008011604 */
[----:B------:R-:W-:Y:S02]  /*5a40*/  USEL UR4, UR56, UR5, !UP0 ;  /* 0x0000000538047287 */ /* 0x000fe4000c000000 */
[----:B------:R-:W-:Y:S01]  /*5a50*/  USEL UR7, UR57, UR7, !UP1 ;  /* 0x0000000739077287 */ /* 0x000fe2000c800000 */
[----:B------:R-:W-:Y:S01]  /*5a60*/  UMOV UR5, UR9 ;  /* 0x0000000900057c82 */ /* 0x000fe20008000000 */
[----:B------:R-:W-:Y:S02]  /*5a70*/  UIMAD.WIDE.U32 UR8, UR4, UR40, URZ ;  /* 0x00000028040872a5 */ /* 0x000fe4000f8e00ff */
[----:B------:R-:W-:Y:S03]  /*5a80*/  USHF.R.U32.HI UR6, URZ, UR12, UR5 ;  /* 0x0000000cff067299 */ /* 0x000fe60008011605 */
[----:B------:R-:W-:Y:S01]  /*5a90*/  UMOV UR5, UR11 ;  /* 0x0000000b00057c82 */ /* 0x000fe20008000000 */
[----:B------:R-:W-:Y:S02]  /*5aa0*/  UIMAD.WIDE.U32 UR10, UR7, UR40, URZ ;  /* 0x00000028070a72a5 */ /* 0x000fe4000f8e00ff */
[----:B------:R-:W-:Y:S02]  /*5ab0*/  USHF.R.U32.HI UR12, URZ, UR53, UR5 ;  /* 0x00000035ff0c7299 */ /* 0x000fe40008011605 */
[----:B------:R-:W-:Y:S01]  /*5ac0*/  USEL UR6, UR37, UR6, !UP0 ;  /* 0x0000000625067287 */ /* 0x000fe2000c000000 */
[----:B------:R-:W-:Y:S02]  /*5ad0*/  UMOV UR5, UR9 ;  /* 0x0000000900057c82 */ /* 0x000fe40008000000 */
[----:B------:R-:W-:Y:S01]  /*5ae0*/  UMOV UR10, UR11 ;  /* 0x0000000b000a7c82 */ /* 0x000fe20008000000 */
[----:B------:R-:W-:Y:S02]  /*5af0*/  @UP2 USHF.R.U32.HI UR4, URZ, UR41, UR5 ;  /* 0x00000029ff042299 */ /* 0x000fe40008011605 */
[----:B------:R-:W-:Y:S02]  /*5b00*/  @UP2 USHF.R.U32.HI UR7, URZ, UR41, UR10 ;  /* 0x00000029ff072299 */ /* 0x000fe4000801160a */
[----:B------:R-:W-:Y:S02]  /*5b10*/  UIMAD UR4, UR45, UR4, URZ ;  /* 0x000000042d0472a4 */ /* 0x000fe4000f8e02ff */
        /* <DEDUP_REMOVED lines=8> */
[----:B------:R-:W-:Y:S02]  /*5ba0*/  USEL UR11, UR6, UR4, !UP2 ;  /* 0x00000004060b7287 */ /* 0x000fe4000d000000 */
[----:B------:R-:W-:Y:S02]  /*5bb0*/  UIADD3 UR8, UPT, UPT, -UR5, URZ, URZ ;  /* 0x000000ff05087290 */ /* 0x000fe4000fffe1ff */
[----:B------:R-:W-:Y:S01]  /*5bc0*/  UIADD3 UR10, UPT, UPT, -UR11, URZ, URZ ;  /* 0x000000ff0b0a7290 */ /* 0x000fe2000fffe1ff */
[----:B------:R-:W-:Y:S01]  /*5bd0*/  @!UP0 UMOV UR4, UR9 ;  /* 0x0000000900048c82 */ /* 0x000fe20008000000 */
[----:B------:R-:W-:Y:S02]  /*5be0*/  UIADD3 UR9, UPT, UPT, -UR6, URZ, URZ ;  /* 0x000000ff06097290 */ /* 0x000fe4000fffe1ff */
[----:B------:R-:W-:Y:S02]  /*5bf0*/  @!UP0 USHF.R.U32.HI UR4, URZ, UR41, UR4 ;  /* 0x00000029ff048299 */ /* 0x000fe40008011604 */
[----:B------:R-:W-:Y:S02]  /*5c00*/  UIMAD UR10, UR45, UR10, UR6 ;  /* 0x0000000a2d0a72a4 */ /* 0x000fe4000f8e0206 */
[----:B------:R-:W-:Y:S04]  /*5c10*/  @!UP0 USEL UR4, UR5, UR4, !UP2 ;  /* 0x0000000405048287 */ /* 0x000fe8000d000000 */
[----:B------:R-:W-:Y:S02]  /*5c20*/  @!UP0 UIMAD UR10, UR7, UR10, UR4 ;  /* 0x0000000a070a82a4 */ /* 0x000fe4000f8e0204 */
[----:B------:R-:W-:Y:S02]  /*5c30*/  @!UP0 UIADD3 UR11, UPT, UPT, UR11, -UR4, URZ ;  /* 0x800000040b0b8290 */ /* 0x000fe4000fffe0ff */
[----:B------:R-:W-:Y:S02]  /*5c40*/  UIMAD UR7, UR42, UR8, UR38 ;  /* 0x000000082a0772a4 */ /* 0x000fe4000f8e0226 */
[----:B------:R-:W-:Y:S02]  /*5c50*/  @!UP0 UIMAD UR6, UR11, UR45, UR5 ;  /* 0x0000002d0b0682a4 */ /* 0x000fe4000f8e0205 */
[----:B------:R-:W-:Y:S01]  /*5c60*/  UIMAD UR4, UR54, UR9, UR37 ;  /* 0x00000009360472a4 */ /* 0x000fe2000f8e0225 */
[----:B------:R-:W-:Y:S02]  /*5c70*/  @!UP0 UMOV UR5, UR10 ;  /* 0x0000000a00058c82 */ /* 0x000fe40008000000 */
[----:B------:R-:W-:Y:S02]  /*5c80*/  UIMAD UR38, UR5, UR42, UR7 ;  /* 0x0000002a052672a4 */ /* 0x000fe4000f8e0207 */
[----:B------:R-:W-:Y:S11]  /*5c90*/  UIMAD UR37, UR6, UR54, UR4 ;  /* 0x00000036062572a4 */ /* 0x000ff6000f8e0204 */
[----:B------:R-:W-:Y:S01]  /*5ca0*/  @!UPT UIADD3 URZ, UPT, UPT, URZ, URZ, URZ ;  /* 0x000000fffffff290 */ /* 0x000fe2000fffe0ff */
.L_x_101:
[----:B------:R-:W-:Y:S01]  /*5cb0*/  UISETP.NE.AND UP0, UPT, UR39, 0x1, UPT ;  /* 0x000000012700788c */ /* 0x000fe2000bf05270 */
[----:B------:R-:W-:Y:S01]  /*5cc0*/  IADD3 R91, PT, PT, R91, 0x1, RZ ;  /* 0x000000015b5b7810 */ /* 0x000fe20007ffe0ff */
[----:B------:R-:W-:Y:S02]  /*5cd0*/  UIADD3 UR11, UPT, UPT, UR43, 0x200, URZ ;  /* 0x000002002b0b7890 */ /* 0x000fe4000fffe0ff */
[----:B------:R-:W-:Y:S02]  /*5ce0*/  USHF.L.U32 UR50, UR20, 0x6, URZ ;  /* 0x0000000614327899 */ /* 0x000fe400080006ff */
[----:B------:R-:W-:Y:S05]  /*5cf0*/  USHF.L.U32 UR49, UR32, 0x8, URZ ;  /* 0x0000000820317899 */ /* 0x000fea00080006ff */
[----:B------:R-:W2:Y:S01]  /*5d00*/  @!UP0 LDCU.128 UR12, c[0x0][0xb10] ;  /* 0x00016200ff0c87ac */ /* 0x000ea20008000c00 */
[----:B------:R-:W3:Y:S01]  /*5d10*/  @!UP0 LDCU UR5, c[0x0][0xb0c] ;  /* 0x00016180ff0587ac */ /* 0x000ee20008000800 */
[----:B------:R-:W4:Y:S01]  /*5d20*/  @!UP0 LDCU UR10, c[0x0][0xb20] ;  /* 0x00016400ff0a87ac */ /* 0x000f220008000800 */
[----:B--2---:R-:W-:Y:S02]  /*5d30*/  UIMAD.WIDE.U32 UR8, UR38, UR12, URZ ;  /* 0x0000000c260872a5 */ /* 0x004fe4000f8e00ff */
[----:B------:R-:W-:Y:S02]  /*5d40*/  UIMAD.WIDE.U32 UR6, UR37, UR15, URZ ;  /* 0x0000000f250672a5 */ /* 0x000fe4000f8e00ff */
[----:B------:R-:W-:Y:S03]  /*5d50*/  @!UP0 UISETP.NE.AND UP1, UPT, UR14, 0x1, UPT ;  /* 0x000000010e00888c */ /* 0x000fe6000bf25270 */
[----:B------:R-:W-:Y:S01]  /*5d60*/  @!UP0 UMOV UR4, UR9 ;  /* 0x0000000900048c82 */ /* 0x000fe20008000000 */
[----:B---3--:R-:W-:Y:S02]  /*5d70*/  @!UP0 UISETP.NE.AND UP2, UPT, UR5, 0x1, UPT ;  /* 0x000000010500888c */ /* 0x008fe4000bf45270 */
[----:B------:R-:W-:Y:S01]  /*5d80*/  @!UP0 USHF.R.U32.HI UR4, URZ, UR13, UR4 ;  /* 0x0000000dff048299 */ /* 0x000fe20008011604 */
[----:B------:R-:W-:Y:S02]  /*5d90*/  @!UP0 UMOV UR6, UR7 ;  /* 0x0000000700068c82 */ /* 0x000fe40008000000 */
[----:B----4-:R-:W-:Y:S02]  /*5da0*/  @!UP0 USHF.R.U32.HI UR6, URZ, UR10, UR6 ;  /* 0x0000000aff068299 */ /* 0x010fe40008011606 */
[----:B------:R-:W-:Y:S02]  /*5db0*/  @!UP0 USEL UR7, UR38, UR4, !UP2 ;  /* 0x0000000426078287 */ /* 0x000fe4000d000000 */
[----:B------:R-:W-:Y:S04]  /*5dc0*/  @!UP0 USEL UR6, UR37, UR6, !UP1 ;  /* 0x0000000625068287 */ /* 0x000fe8000c800000 */
[----:B------:R-:W-:Y:S02]  /*5dd0*/  @!UP0 UIADD3 UR4, UPT, UPT, -UR7, UR6, URZ ;  /* 0x0000000607048290 */ /* 0x000fe4000fffe1ff */
[----:B------:R-:W-:Y:S02]  /*5de0*/  @!UP0 UIADD3 UR6, UPT, UPT, UR7, -UR6, URZ ;  /* 0x8000000607068290 */ /* 0x000fe4000fffe0ff */
[----:B------:R-:W-:Y:S02]  /*5df0*/  @!UP0 UIMAD UR38, UR4, UR5, UR38 ;  /* 0x00000005042682a4 */ /* 0x000fe4000f8e0226 */
[----:B------:R-:W-:Y:S02]  /*5e00*/  @!UP0 UIMAD UR37, UR6, UR14, UR37 ;  /* 0x0000000e062582a4 */ /* 0x000fe4000f8e0225 */
[----:B------:R-:W-:Y:S09]  /*5e10*/  ULOP3.LUT UP0, URZ, UR11, 0x90, URZ, 0xc0, !UPT ;  /* 0x000000900bff7892 */ /* 0x000ff2000f80c0ff */
[----:B------:R-:W-:Y:S05]  /*5e20*/  BRA.U !UP0, `(.L_x_102) ;  /* 0x0000000108407547 */ /* 0x000fea000b800000 */
[----:B------:R-:W2:Y:S01]  /*5e30*/  LDCU.64 UR8, c[0x4][0x88] ;  /* 0x01001100ff0877ac */ /* 0x000ea20008000a00 */
[----:B------:R-:W-:Y:S01]  /*5e40*/  MOV R3, 0x0 ;  /* 0x0000000000037802 */ /* 0x000fe20000000f00 */
[----:B------:R-:W-:Y:S02]  /*5e50*/  HFMA2 R12, -RZ, RZ, 0, 5.9604644775390625e-08 ;  /* 0x00000001ff0c7431 */ /* 0x000fe400000001ff */
[----:B------:R-:W-:Y:S02]  /*5e60*/  IMAD.MOV.U32 R8, RZ, RZ, 0x70 ;  /* 0x00000070ff087424 */ /* 0x000fe400078e00ff */
[----:B------:R-:W-:Y:S01]  /*5e70*/  IMAD.MOV.U32 R13, RZ, RZ, RZ ;  /* 0x000000ffff0d7224 */ /* 0x000fe200078e00ff */
[----:B------:R-:W3:Y:S01]  /*5e80*/  LDCU.64 UR6, c[0x4][0x90] ;  /* 0x01001200ff0677ac */ /* 0x000ee20008000a00 */
[----:B------:R-:W4:Y:S01]  /*5e90*/  LDC.64 R2, c[0x4][R3] ;  /* 0x0100000003027b82 */ /* 0x000f220000000a00 */
[----:B------:R-:W1:Y:S01]  /*5ea0*/  LDCU.64 UR4, c[0x4][0x8] ;  /* 0x01000100ff0477ac */ /* 0x000e620008000a00 */
[----:B--2---:R-:W-:Y:S01]  /*5eb0*/  MOV R5, UR9 ;  /* 0x0000000900057c02 */ /* 0x004fe20008000f00 */
[----:B------:R-:W-:Y:S01]  /*5ec0*/  IMAD.U32 R4, RZ, RZ, UR8 ;  /* 0x00000008ff047e24 */ /* 0x000fe2000f8e00ff */
[----:B---3--:R-:W-:Y:S01]  /*5ed0*/  MOV R7, UR7 ;  /* 0x0000000700077c02 */ /* 0x008fe20008000f00 */
[----:B------:R-:W-:Y:S01]  /*5ee0*/  IMAD.U32 R6, RZ, RZ, UR6 ;  /* 0x00000006ff067e24 */ /* 0x000fe2000f8e00ff */
[----:B-1----:R-:W-:Y:S01]  /*5ef0*/  MOV R11, UR5 ;  /* 0x00000005000b7c02 */ /* 0x002fe20008000f00 */
[----:B------:R-:W-:Y:S02]  /*5f00*/  IMAD.U32 R10, RZ, RZ, UR4 ;  /* 0x00000004ff0a7e24 */ /* 0x000fe4000f8e00ff */
[----:B------:R-:W-:Y:S07]  /*5f10*/  LEPC R20, `(.L_x_102) ;  /* 0x000000001014794e */ /* 0x000fee0000000000 */
[----:B----45:R-:W-:Y:S05]  /*5f20*/  CALL.ABS.NOINC R2 ;  /* 0x0000000002007343 */ /* 0x030fea0003c00000 */
.L_x_102:
[----:B------:R-:W-:Y:S01]  /*5f30*/  LOP3.LUT P0, RZ, R96, 0x90, RZ, 0xc0, !PT ;  /* 0x0000009060ff7812 */ /* 0x000fe2000780c0ff */
[----:B------:R-:W-:Y:S11]  /*5f40*/  BSSY.RECONVERGENT B6, `(.L_x_103) ;  /* 0x0000013000067945 */ /* 0x000ff60003800200 */
[----:B------:R-:W-:Y:S01]  /*5f50*/  @!UPT UIADD3 URZ, UPT, UPT, URZ, URZ, URZ ;  /* 0x000000fffffff290 */ /* 0x000fe2000fffe0ff */
[----:B------:R-:W-:Y:S05]  /*5f60*/  @!P0 BRA `(.L_x_104) ;  /* 0x0000000000408947 */ /* 0x000fea0003800000 */
        /* <DEDUP_REMOVED lines=16> */
.L_x_104:
[----:B------:R-:W-:Y:S05]  /*6070*/  BSYNC.RECONVERGENT B6 ;  /* 0x0000000000067941 */ /* 0x000fea0003800200 */
.L_x_103:
[----:B------:R-:W-:Y:S01]  /*6080*/  R2UR UR4, R89 ;  /* 0x00000000590472ca */ /* 0x000fe200000e0000 */
[----:B------:R-:W-:Y:S01]  /*6090*/  UISETP.NE.U32.AND UP0, UPT, UR60, URZ, UPT ;  /* 0x000000ff3c00728c */ /* 0x000fe2000bf05070 */
[----:B------:R-:W-:Y:S02]  /*60a0*/  ISETP.NE.U32.AND P4, PT, R82, RZ, PT ;  /* 0x000000ff5200720c */ /* 0x000fe40003f85070 */
[----:B------:R-:W-:Y:S01]  /*60b0*/  ISETP.NE.U32.AND P2, PT, RZ, UR46, PT ;  /* 0x0000002eff007c0c */ /* 0x000fe2000bf45070 */
[----:B------:R-:W-:Y:S01]  /*60c0*/  UISETP.NE.AND.EX UP1, UPT, UR61, URZ, UPT, UP0 ;  /* 0x000000ff3d00728c */ /* 0x000fe2000bf25300 */
[----:B------:R-:W-:Y:S01]  /*60d0*/  ISETP.NE.AND.EX P4, PT, R83, RZ, PT, P4 ;  /* 0x000000ff5300720c */ /* 0x000fe20003f85340 */
[----:B------:R-:W-:Y:S01]  /*60e0*/  UPLOP3.LUT UP0, UPT, UPT, UPT, UPT, 0x40, 0x4 ;  /* 0x000000000004789c */ /* 0x000fe20003f0e870 */
[----:B------:R-:W-:Y:S05]  /*60f0*/  ISETP.NE.AND.EX P2, PT, RZ, UR47, PT, P2 ;  /* 0x0000002fff007c0c */ /* 0x000fea000bf45320 */
[----:B------:R-:W-:Y:S06]  /*6100*/  UISETP.NE.AND UP2, UPT, UR4, URZ, UPT ;  /* 0x000000ff0400728c */ /* 0x000fec000bf45270 */
[----:B------:R-:W-:Y:S05]  /*6110*/  PLOP3.LUT P1, PT, PT, PT, UP2, 0x80, 0x8 ;  /* 0x000000000008781c */ /* 0x000fea0003f2f028 */
[----:B------:R-:W-:Y:S06]  /*6120*/  @UP2 UPLOP3.LUT UP0, UPT, UPT, UPT, UP1, 0x80, 0x8 ;  /* 0x000000000008289c */ /* 0x000fec0003f0f010 */
[----:B------:R-:W-:Y:S01]  /*6130*/  PLOP3.LUT P0, PT, PT, PT, UP0, 0x80, 0x8 ;  /* 0x000000000008781c */ /* 0x000fe20003f0f008 */
[----:B------:R-:W-:Y:S01]  /*6140*/  @!UPT UIADD3 URZ, UPT, UPT, URZ, URZ, URZ ;  /* 0x000000fffffff290 */ /* 0x000fe2000fffe0ff */
[----:B------:R-:W-:Y:S11]  /*6150*/  BRA.U !UP1, `(.L_x_105) ;  /* 0x00000001093c7547 */ /* 0x000ff6000b800000 */
[----:B------:R-:W-:Y:S01]  /*6160*/  UISETP.NE.U32.AND UP0, UPT, UR46, URZ, UPT ;  /* 0x000000ff2e00728c */ /* 0x000fe2000bf05070 */
[----:B-1----:R-:W-:Y:S01]  /*6170*/  HFMA2 R0, -RZ, RZ, 0, 5.9604644775390625e-08 ;  /* 0x00000001ff007431 */ /* 0x002fe200000001ff */
[----:B------:R-:W1:Y:S01]  /*6180*/  LDCU.64 UR8, c[0x0][0x358] ;  /* 0x00006b00ff0877ac */ /* 0x000e620008000a00 */
[----:B------:R-:W-:Y:S01]  /*6190*/  IMAD.MOV.U32 R86, RZ, RZ, 0x1 ;  /* 0x00000001ff567424 */ /* 0x000fe200078e00ff */
[----:B------:R-:W-:Y:S06]  /*61a0*/  UISETP.NE.AND.EX UP0, UPT, UR47, URZ, UPT, UP0 ;  /* 0x000000ff2f00728c */ /* 0x000fec000bf05300 */
[----:B------:R-:W-:Y:S05]  /*61b0*/  PLOP3.LUT P3, PT, PT, PT, UP0, 0x80, 0x8 ;  /* 0x000000000008781c */ /* 0x000fea0003f6f008 */
[----:B------:R-:W2:Y:S01]  /*61c0*/  @UP0 LDCU.64 UR4, c[0x0][0x888] ;  /* 0x00011100ff0407ac */ /* 0x000ea20008000a00 */
[----:B------:R-:W-:Y:S07]  /*61d0*/  @UP0 UIMAD UR6, UR36, UR60, URZ ;  /* 0x0000003c240602a4 */ /* 0x000fee000f8e02ff */
[----:B------:R-:W-:Y:S01]  /*61e0*/  @!P3 PRMT R86, R0, 0x7610, R86 ;  /* 0x000076100056b816 */ /* 0x000fe20000000056 */
[----:B--2---:R-:W-:Y:S06]  /*61f0*/  @UP0 UIMAD.WIDE UR4, UR6, 0x4, UR4 ;  /* 0x00000004060408a5 */ /* 0x004fec000f8e0204 */
[----:B------:R-:W-:Y:S01]  /*6200*/  IMAD.U32 R2, RZ, RZ, UR4 ;  /* 0x00000004ff027e24 */ /* 0x000fe2000f8e00ff */
[----:B------:R-:W-:Y:S04]  /*6210*/  MOV R3, UR5 ;  /* 0x0000000500037c02 */ /* 0x000fe80008000f00 */
[----:B------:R-:W2:Y:S01]  /*6220*/  @!UP0 LDCU UR4, c[0x0][0x880] ;  /* 0x00011000ff0487ac */ /* 0x000ea20008000800 */
[----:B-1---5:R3:W5:Y:S02]  /*6230*/  @P3 LDG.E R41, desc[UR8][R2.64] ;  /* 0x0000000802293981 */ /* 0x022764000c1e1900 */
[----:B--23--:R-:W-:Y:S02]  /*6240*/  @!P3 IMAD.U32 R41, RZ, RZ, UR4 ;  /* 0x00000004ff29be24 */ /* 0x00cfe4000f8e00ff */
.L_x_105:
[----:B------:R-:W-:Y:S05]  /*6250*/  @!P4 BRA `(.L_x_106) ;  /* 0x000000000024c947 */ /* 0x000fea0003800000 */
[----:B------:R-:W-:Y:S01]  /*6260*/  ISETP.NE.U32.AND P3, PT, R80, RZ, PT ;  /* 0x000000ff5000720c */ /* 0x000fe20003f65070 */
[----:B------:R-:W2:Y:S03]  /*6270*/  LDCU.64 UR4, c[0x0][0x358] ;  /* 0x00006b00ff0477ac */ /* 0x000ea60008000a00 */
[----:B------:R-:W-:Y:S11]  /*6280*/  ISETP.NE.AND.EX P3, PT, R81, RZ, PT, P3 ;  /* 0x000000ff5100720c */ /* 0x000ff60003f65330 */
[----:B------:R-:W-:Y:S02]  /*6290*/  @!UPT UIADD3 URZ, UPT, UPT, URZ, URZ, URZ ;  /* 0x000000fffffff290 */ /* 0x000fe4000fffe0ff */
[----:B------:R-:W3:Y:S01]  /*62a0*/  @P3 LDC.64 R2, c[0x0][0x8a8] ;  /* 0x00022a00ff023b82 */ /* 0x000ee20000000a00 */
[----:B-1----:R-:W-:Y:S04]  /*62b0*/  @P3 IMAD R0, R82, UR36, RZ ;  /* 0x0000002452003c24 */ /* 0x002fe8000f8e02ff */
[----:B---3--:R-:W-:Y:S05]  /*62c0*/  @P3 IMAD.WIDE R2, R0, 0x4, R2 ;  /* 0x0000000400023825 */ /* 0x008fea00078e0202 */
[----:B--2--5:R2:W5:Y:S02]  /*62d0*/  @P3 LDG.E R38, desc[UR4][R2.64] ;  /* 0x0000000402263981 */ /* 0x024564000c1e1900 */
[----:B--2---:R-:W3:Y:S02]  /*62e0*/  @!P3 LDC R38, c[0x0][0x8a0] ;  /* 0x00022800ff26bb82 */ /* 0x004ee40000000800 */
.L_x_106:
[----:B-----5:R-:W-:Y:S01]  /*62f0*/  FSETP.NEU.AND P4, PT, R41, RZ, PT ;  /* 0x000000ff2900720b */ /* 0x020fe20003f8d000 */
[----:B------:R-:W-:Y:S01]  /*6300*/  BSSY B1, `(.L_x_107) ;  /* 0x0000041000017945 */ /* 0x000fe20003800000 */
[----:B------:R-:W-:Y:S01]  /*6310*/  SEL R3, RZ, 0xffffffff, P2 ;  /* 0xffffffffff037807 */ /* 0x000fe20001000000 */
[----:B------:R-:W-:Y:S01]  /*6320*/  IMAD.MOV.U32 R71, RZ, RZ, 0x1 ;  /* 0x00000001ff477424 */ /* 0x000fe200078e00ff */
[----:B------:R-:W-:Y:S01]  /*6330*/  LOP3.LUT P3, RZ, R86, 0xff, RZ, 0xc0, !PT ;  /* 0x000000ff56ff7812 */ /* 0x000fe2000786c0ff */
[C---:B------:R-:W-:Y:S01]  /*6340*/  IMAD R39, R36.reuse, 0x80, R37 ;  /* 0x0000008024277824 */ /* 0x040fe200078e0225 */
[----:B-1----:R-:W-:Y:S02]  /*6350*/  @P1 SEL R0, RZ, 0xffffffff, P4 ;  /* 0xffffffffff001807 */ /* 0x002fe40002000000 */
[----:B------:R-:W-:Y:S02]  /*6360*/  CS2R R78, SRZ ;  /* 0x00000000004e7805 */ /* 0x000fe4000001ff00 */
[----:B------:R-:W-:Y:S02]  /*6370*/  LEA R5, R93, UR43, 0x3 ;  /* 0x0000002b5d057c11 */ /* 0x000fe4000f8e18ff */
[----:B------:R-:W-:Y:S02]  /*6380*/  CS2R R76, SRZ ;  /* 0x00000000004c7805 */ /* 0x000fe4000001ff00 */
[----:B------:R-:W-:Y:S02]  /*6390*/  @P0 SEL R0, R3, R0, !P3 ;  /* 0x0000000003000207 */ /* 0x000fe40005800000 */
[----:B------:R-:W-:Y:S02]  /*63a0*/  CS2R R74, SRZ ;  /* 0x00000000004a7805 */ /* 0x000fe4000001ff00 */
[----:B------:R-:W-:Y:S02]  /*63b0*/  LEA R90, R36, UR43, 0x3 ;  /* 0x0000002b245a7c11 */ /* 0x000fe4000f8e18ff */
[----:B------:R-:W-:Y:S02]  /*63c0*/  CS2R R72, SRZ ;  /* 0x0000000000487805 */ /* 0x000fe4000001ff00 */
[----:B------:R-:W-:Y:S02]  /*63d0*/  @P1 LOP3.LUT R0, R0, 0x1, RZ, 0xc0, !PT ;  /* 0x0000000100001812 */ /* 0x000fe400078ec0ff */
[----:B------:R-:W-:Y:S02]  /*63e0*/  SHF.L.U32 R7, R95, 0x1f, RZ ;  /* 0x0000001f5f077819 */ /* 0x000fe400000006ff */
[----:B------:R-:W-:Y:S02]  /*63f0*/  ISETP.NE.U32.OR P6, PT, R0, 0x1, !P1 ;  /* 0x000000010000780c */ /* 0x000fe40004fc5470 */
[----:B------:R-:W-:Y:S02]  /*6400*/  PLOP3.LUT P2, PT, PT, PT, UP1, 0x80, 0x8 ;  /* 0x000000000008781c */ /* 0x000fe40003f4f018 */
[----:B------:R-:W-:Y:S02]  /*6410*/  SEL R0, RZ, 0xffffffff, P4 ;  /* 0xffffffffff007807 */ /* 0x000fe40002000000 */
[----:B------:R-:W-:Y:S07]  /*6420*/  P2R R102, PR, RZ, 0x40 ;  /* 0x00000040ff667803 */ /* 0x000fee0000000000 */
[----:B------:R-:W-:Y:S02]  /*6430*/  @P6 SHF.L.U32 R2, R92, 0x1f, RZ ;  /* 0x0000001f5c026819 */ /* 0x000fe400000006ff */
[----:B------:R-:W-:Y:S02]  /*6440*/  @P2 SEL R0, R3, R0, !P3 ;  /* 0x0000000003002207 */ /* 0x000fe40005800000 */
[----:B------:R-:W1:Y:S02]  /*6450*/  @P6 SYNCS.PHASECHK.TRANS64.TRYWAIT P1, [R5+URZ+0x30], R2 ;  /* 0x00003002050065a7 */ /* 0x000e6400080211ff */
[----:B------:R-:W-:Y:S04]  /*6460*/  LOP3.LUT R0, R0, 0x1, RZ, 0xc0, !PT ;  /* 0x0000000100007812 */ /* 0x000fe800078ec0ff */
[----:B------:R-:W-:Y:S04]  /*6470*/  ISETP.NE.U32.AND P5, PT, R0, 0x1, PT ;  /* 0x000000010000780c */ /* 0x000fe80003fa5070 */
[----:B------:R-:W-:Y:S01]  /*6480*/  P2R R100, PR, RZ, 0x20 ;  /* 0x00000020ff647803 */ /* 0x000fe20000000000 */
[----:B------:R2:W4:Y:S01]  /*6490*/  SYNCS.PHASECHK.TRANS64.TRYWAIT P0, [R90+URZ+0xa0], R7 ;  /* 0x0000a0075a0075a7 */ /* 0x00052200080011ff */
[----:B-1----:R-:W-:Y:S01]  /*64a0*/  @P6 SEL R71, RZ, 0x1, !P1 ;  /* 0x00000001ff476807 */ /* 0x002fe20004800000 */
[----:B--2---:R-:W-:Y:S06]  /*64b0*/  @!P6 BRA `(.L_x_108) ;  /* 0x000000000094e947 */ /* 0x004fec0003800000 */
[----:B------:R-:W-:Y:S01]  /*64c0*/  @P5 IMAD R4, R93, 0x1000, R84 ;  /* 0x000010005d045824 */ /* 0x000fe200078e0254 */
[----:B------:R-:W-:Y:S01]  /*64d0*/  LOP3.LUT P6, RZ, R85, 0x80, RZ, 0xc0, !PT ;  /* 0x0000008055ff7812 */ /* 0x000fe200078cc0ff */
[----:B------:R-:W1:Y:S01]  /*64e0*/  S2R R0, SR_CgaCtaId ;  /* 0x0000000000007919 */ /* 0x000e620000008800 */
[----:B------:R-:W-:Y:S01]  /*64f0*/  ISETP.NE.AND P2, PT, R71, RZ, PT ;  /* 0x000000ff4700720c */ /* 0x000fe20003f45270 */
[----:B------:R-:W-:Y:S01]  /*6500*/  @P5 VIADD R3, R4, UR43 ;  /* 0x0000002b04035c36 */ /* 0x000fe20008000000 */
[----:B------:R-:W-:Y:S01]  /*6510*/  PLOP3.LUT P1, PT, PT, PT, PT, 0x8, 0x80 ;  /* 0x000000000080781c */ /* 0x000fe20003f2e170 */
[----:B------:R-:W-:Y:S01]  /*6520*/  BSSY B0, `(.L_x_109) ;  /* 0x000000d000007945 */ /* 0x000fe20003800000 */
[----:B------:R-:W-:Y:S01]  /*6530*/  @P5 PLOP3.LUT P1, PT, P6, PT, PT, 0x80, 0x8 ;  /* 0x000000000008581c */ /* 0x000fe2000372f070 */
[C---:B------:R-:W-:Y:S01]  /*6540*/  @P5 VIADD R2, R3.reuse, 0x200 ;  /* 0x0000020003025836 */ /* 0x040fe20000000000 */
[----:B------:R-:W-:Y:S01]  /*6550*/  CS2R R74, SRZ ;  /* 0x00000000004a7805 */ /* 0x000fe2000001ff00 */
[----:B------:R-:W-:Y:S01]  /*6560*/  @P5 VIADD R3, R3, 0x210 ;  /* 0x0000021003035836 */ /* 0x000fe20000000000 */
[----:B------:R-:W-:Y:S02]  /*6570*/  CS2R R72, SRZ ;  /* 0x0000000000487805 */ /* 0x000fe4000001ff00 */
[----:B------:R-:W-:Y:S02]  /*6580*/  CS2R R78, SRZ ;  /* 0x00000000004e7805 */ /* 0x000fe4000001ff00 */
[----:B------:R-:W-:Y:S05]  /*6590*/  CS2R R76, SRZ ;  /* 0x00000000004c7805 */ /* 0x000fea000001ff00 */
[----:B------:R-:W-:Y:S01]  /*65a0*/  @P1 VIADD R3, R2, 0xfffffff0 ;  /* 0xfffffff002031836 */ /* 0x000fe20000000000 */
[----:B------:R-:W-:Y:S06]  /*65b0*/  @P2 BRA `(.L_x_110) ;  /* 0x00000000000c2947 */ /* 0x000fec0003800000 */
[----:B------:R-:W-:Y:S04]  /*65c0*/  SHF.L.U32 R2, R92, 0x1f, RZ ;  /* 0x0000001f5c027819 */ /* 0x000fe800000006ff */
[----:B------:R-:W2:Y:S02]  /*65d0*/  SYNCS.PHASECHK.TRANS64.TRYWAIT P1, [R5+URZ+0x30], R2 ;  /* 0x00003002050075a7 */ /* 0x000ea400080211ff */
[----:B--2---:R-:W-:Y:S05]  /*65e0*/  @!P1 BRA `(.L_x_111) ;  /* 0x0000004000789947 */ /* 0x004fea0003800000 */
.L_x_110:
[----:B------:R-:W-:Y:S05]  /*65f0*/  BSYNC B0 ;  /* 0x0000000000007941 */ /* 0x000fea0003800000 */
.L_x_109:
[----:B------:R-:W-:Y:S01]  /*6600*/  ISETP.NE.AND P1, PT, R100, RZ, PT ;  /* 0x000000ff6400720c */ /* 0x000fe20003f25270 */
[----:B--2---:R-:W-:Y:S02]  /*6610*/  VIADD R5, R5, 0x50 ;  /* 0x0000005005057836 */ /* 0x004fe40000000000 */
[----:B------:R-:W-:Y:S03]  /*6620*/  VIADD R93, R93, 0x1 ;  /* 0x000000015d5d7836 */ /* 0x000fe60000000000 */
[----:B-1----:R-:W-:Y:S07]  /*6630*/  PRMT R0, R0, 0x654, R5 ;  /* 0x0000065400007816 */ /* 0x002fee0000000005 */
[----:B------:R1:W2:Y:S04]  /*6640*/  @P1 LDS.128 R72, [R4+UR43+0x200] ;  /* 0x0002002b04481984 */ /* 0x0002a80008000c00 */
[----:B------:R1:W1:Y:S01]  /*6650*/  @P1 LDS.128 R76, [R3] ;  /* 0x00000000034c1984 */ /* 0x0002620000000c00 */
[C---:B------:R-:W-:Y:S01]  /*6660*/  ISETP.NE.AND P1, PT, R93.reuse, 0x4, PT ;  /* 0x000000045d00780c */ /* 0x040fe20003f25270 */
[----:B------:R-:W-:Y:S01]  /*6670*/  @!PT LDS RZ, [RZ] ;  /* 0x00000000fffff984 */ /* 0x000fe20000000800 */
[----:B------:R-:W-:Y:S01]  /*6680*/  @!PT LDS RZ, [RZ] ;  /* 0x00000000fffff984 */ /* 0x000fe20000000800 */
[----:B------:R-:W-:Y:S01]  /*6690*/  @!PT LDS RZ, [RZ] ;  /* 0x00000000fffff984 */ /* 0x000fe20000000800 */
[----:B------:R-:W-:Y:S01]  /*66a0*/  @!PT LDS RZ, [RZ] ;  /* 0x00000000fffff984 */ /* 0x000fe20000000800 */
[----:B------:R5:W-:Y:S06]  /*66b0*/  MEMBAR.ALL.CTA ;  /* 0x0000000000007992 */ /* 0x000bec0000008000 */
[----:B-----5:R-:W5:Y:S01]  /*66c0*/  FENCE.VIEW.ASYNC.S ;  /* 0x00000000000073c6 */ /* 0x020f620000000000 */
[----:B------:R-:W-:Y:S02]  /*66d0*/  SEL R5, RZ, 0x1, P1 ;  /* 0x00000001ff057807 */ /* 0x000fe40000800000 */
[----:B------:R-:W-:Y:S02]  /*66e0*/  SEL R93, R93, RZ, P1 ;  /* 0x000000ff5d5d7207 */ /* 0x000fe40000800000 */
[----:B------:R-:W-:Y:S01]  /*66f0*/  LOP3.LUT R92, R92, R5, RZ, 0x3c, !PT ;  /* 0x000000055c5c7212 */ /* 0x000fe200078e3cff */
[----:B-----5:R1:W-:Y:S06]  /*6700*/  SYNCS.ARRIVE.TRANS64.RED.A1T0 RZ, [R0+URZ], RZ ;  /* 0x000000ff00ff79a7 */ /* 0x0203ec00081004ff */
.L_x_108:
[----:B------:R-:W-:Y:S05]  /*6710*/  BSYNC B1 ;  /* 0x0000000000017941 */ /* 0x000fea0003800000 */
.L_x_107:
[----:B-1----:R-:W-:Y:S04]  /*6720*/  SHF.R.U32.HI R0, RZ, 0x15, R39 ;  /* 0x00000015ff007819 */ /* 0x002fe80000011627 */
[----:B------:R-:W-:Y:S01]  /*6730*/  LOP3.LUT P1, RZ, R0, 0x3, R87, 0x48, !PT ;  /* 0x0000000300ff7812 */ /* 0x000fe20007824857 */
[----:B------:R-:W-:Y:S01]  /*6740*/  @!UPT UIADD3 URZ, UPT, UPT, URZ, URZ, URZ ;  /* 0x000000fffffff290 */ /* 0x000fe2000fffe0ff */
[----:B----4-:R-:W-:Y:S11]  /*6750*/  @P0 BRA `(.L_x_112) ;  /* 0x0000000000080947 */ /* 0x010ff60003800000 */
[----:B------:R-:W1:Y:S02]  /*6760*/  SYNCS.PHASECHK.TRANS64.TRYWAIT P0, [R90+URZ+0xa0], R7 ;  /* 0x0000a0075a0075a7 */ /* 0x000e6400080011ff */
[----:B-1----:R-:W-:Y:S05]  /*6770*/  @!P0 BRA `(.L_x_113) ;  /* 0x0000004000288947 */ /* 0x002fea0003800000 */
.L_x_112:
[----:B------:R-:W-:Y:S05]  /*6780*/  @!P1 BRA `(.L_x_114) ;  /* 0x0000000000409947 */ /* 0x000fea0003800000 */
[----:B------:R-:W4:Y:S01]  /*6790*/  LDCU.64 UR8, c[0x4][0x78] ;  /* 0x01000f00ff0877ac */ /* 0x000f220008000a00 */
[----:B------:R-:W-:Y:S01]  /*67a0*/  MOV R3, 0x0 ;  /* 0x0000000000037802 */ /* 0x000fe20000000f00 */
[----:B------:R-:W-:Y:S02]  /*67b0*/  HFMA2 R12, -RZ, RZ, 0, 5.9604644775390625e-08 ;  /* 0x00000001ff0c7431 */ /* 0x000fe400000001ff */
[----:B------:R-:W-:Y:S02]  /*67c0*/  IMAD.MOV.U32 R8, RZ, RZ, 0x192 ;  /* 0x00000192ff087424 */ /* 0x000fe400078e00ff */
[----:B------:R-:W-:Y:S01]  /*67d0*/  IMAD.MOV.U32 R13, RZ, RZ, RZ ;  /* 0x000000ffff0d7224 */ /* 0x000fe200078e00ff */
[----:B------:R-:W1:Y:S01]  /*67e0*/  LDCU.64 UR6, c[0x4][0x80] ;  /* 0x01001000ff0677ac */ /* 0x000e620008000a00 */
[----:B------:R-:W2:Y:S01]  /*67f0*/  LDC.64 R2, c[0x4][R3] ;  /* 0x0100000003027b82 */ /* 0x000ea20000000a00 */
[----:B------:R-:W5:Y:S01]  /*6800*/  LDCU.64 UR4, c[0x4][0x18] ;  /* 0x01000300ff0477ac */ /* 0x000f620008000a00 */
[----:B----4-:R-:W-:Y:S01]  /*6810*/  MOV R5, UR9 ;  /* 0x0000000900057c02 */ /* 0x010fe20008000f00 */
[----:B------:R-:W-:Y:S01]  /*6820*/  IMAD.U32 R4, RZ, RZ, UR8 ;  /* 0x00000008ff047e24 */ /* 0x000fe2000f8e00ff */
[----:B-1----:R-:W-:Y:S01]  /*6830*/  MOV R7, UR7 ;  /* 0x0000000700077c02 */ /* 0x002fe20008000f00 */
[----:B------:R-:W-:Y:S01]  /*6840*/  IMAD.U32 R6, RZ, RZ, UR6 ;  /* 0x00000006ff067e24 */ /* 0x000fe2000f8e00ff */
[----:B-----5:R-:W-:Y:S01]  /*6850*/  MOV R11, UR5 ;  /* 0x00000005000b7c02 */ /* 0x020fe20008000f00 */
[----:B------:R-:W-:Y:S02]  /*6860*/  IMAD.U32 R10, RZ, RZ, UR4 ;  /* 0x00000004ff0a7e24 */ /* 0x000fe4000f8e00ff */
[----:B------:R-:W-:Y:S07]  /*6870*/  LEPC R20, `(.L_x_114) ;  /* 0x000000001014794e */ /* 0x000fee0000000000 */
[----:B--23--:R-:W-:Y:S05]  /*6880*/  CALL.ABS.NOINC R2 ;  /* 0x0000000002007343 */ /* 0x00cfea0003c00000 */
.L_x_114:
[-C--:B--2---:R-:W-:Y:S01]  /*6890*/  F2FP.F16.E5M2.UNPACK_B R42, R72.reuse ;  /* 0x00000048ff2a723e */ /* 0x084fe200020004ff */
[----:B------:R-:W-:Y:S05]  /*68a0*/  WARPSYNC.ALL ;  /* 0x0000000000007948 */ /* 0x000fea0003800000 */
[----:B------:R-:W-:Y:S01]  /*68b0*/  R2UR UR4, R39 ;  /* 0x00000000270472ca */ /* 0x000fe200000e0000 */
[--C-:B------:R-:W-:Y:S01]  /*68c0*/  HADD2.F32 R40, -RZ, R42.reuse.H0_H0 ;  /* 0x2000002aff287230 */ /* 0x100fe20000004100 */
[----:B------:R-:W-:Y:S01]  /*68d0*/  F2FP.F16.E5M2.UNPACK_B R43, R72.H1 ;  /* 0x00000048ff2b723e */ /* 0x000fe200030004ff */
[----:B------:R-:W-:Y:S01]  /*68e0*/  HADD2.F32 R42, -RZ, R42.H1_H1 ;  /* 0x3000002aff2a7230 */ /* 0x000fe20000004100 */
[-C--:B------:R-:W-:Y:S01]  /*68f0*/  F2FP.F16.E5M2.UNPACK_B R45, R73.reuse ;  /* 0x00000049ff2d723e */ /* 0x080fe200020004ff */
[----:B------:R-:W-:Y:S01]  /*6900*/  BSSY.RECONVERGENT B0, `(.L_x_115) ;  /* 0x000009e000007945 */ /* 0x000fe20003800200 */
[----:B------:R-:W-:Y:S01]  /*6910*/  F2FP.F16.E5M2.UNPACK_B R47, R73.H1 ;  /* 0x00000049ff2f723e */ /* 0x000fe200030004ff */
[--C-:B------:R-:W-:Y:S01]  /*6920*/  HADD2.F32 R44, -RZ, R43.reuse.H0_H0 ;  /* 0x2000002bff2c7230 */ /* 0x100fe20000004100 */
[-C--:B------:R-:W-:Y:S01]  /*6930*/  F2FP.F16.E5M2.UNPACK_B R49, R74.reuse ;  /* 0x0000004aff31723e */ /* 0x080fe200020004ff */
[----:B------:R-:W-:Y:S01]  /*6940*/  HADD2.F32 R46, -RZ, R43.H1_H1 ;  /* 0x3000002bff2e7230 */ /* 0x000fe20000004100 */
[----:B------:R-:W-:Y:S01]  /*6950*/  F2FP.F16.E5M2.UNPACK_B R51, R74.H1 ;  /* 0x0000004aff33723e */ /* 0x000fe200030004ff */
[--C-:B------:R-:W-:Y:S01]  /*6960*/  HADD2.F32 R43, -RZ, R45.reuse.H0_H0 ;  /* 0x2000002dff2b7230 */ /* 0x100fe20000004100 */
[-C--:B------:R-:W-:Y:S01]  /*6970*/  F2FP.F16.E5M2.UNPACK_B R53, R75.reuse ;  /* 0x0000004bff35723e */ /* 0x080fe200020004ff */
[----:B-1----:R-:W3:Y:S01]  /*6980*/  LDTM.x32 R4, tmem[UR4] ;  /* 0x00000004000479ee */ /* 0x002ee200082c0000 */
[----:B------:R-:W-:Y:S01]  /*6990*/  F2FP.F16.E5M2.UNPACK_B R55, R75.H1 ;  /* 0x0000004bff37723e */ /* 0x000fe200030004ff */
[----:B------:R-:W-:Y:S01]  /*69a0*/  HADD2.F32 R48, -RZ, R45.H1_H1 ;  /* 0x3000002dff307230 */ /* 0x000fe20000004100 */
[-C--:B------:R-:W-:Y:S01]  /*69b0*/  F2FP.F16.E5M2.UNPACK_B R57, R76.reuse ;  /* 0x0000004cff39723e */ /* 0x080fe200020004ff */
[----:B------:R-:W-:Y:S01]  /*69c0*/  HADD2.F32 R52, -RZ, R49.H1_H1 ;  /* 0x30000031ff347230 */ /* 0x000fe20000004100 */
[----:B------:R-:W-:Y:S01]  /*69d0*/  IADD3 R112, PT, PT, R84, UR43, RZ ;  /* 0x0000002b54707c10 */ /* 0x000fe2000fffe0ff */
[----:B------:R-:W-:Y:S01]  /*69e0*/  HADD2.F32 R56, -RZ, R53.H1_H1 ;  /* 0x30000035ff387230 */ /* 0x000fe20000004100 */
[----:B------:R-:W-:Y:S01]  /*69f0*/  MOV R101, 0x10 ;  /* 0x0000001000657802 */ /* 0x000fe20000000f00 */
[----:B------:R-:W-:Y:S01]  /*6a00*/  HADD2.F32 R60, -RZ, R57.H1_H1 ;  /* 0x30000039ff3c7230 */ /* 0x000fe20000004100 */
[----:B------:R-:W-:Y:S01]  /*6a10*/  LOP3.LUT P5, RZ, R85, 0x80, RZ, 0xc0, !PT ;  /* 0x0000008055ff7812 */ /* 0x000fe200078ac0ff */
[--C-:B------:R-:W-:Y:S01]  /*6a20*/  HADD2.F32 R45, -RZ, R47.reuse.H0_H0 ;  /* 0x2000002fff2d7230 */ /* 0x100fe20000004100 */
[----:B------:R-:W-:Y:S01]  /*6a30*/  F2FP.F16.E5M2.UNPACK_B R59, R76.H1 ;  /* 0x0000004cff3b723e */ /* 0x000fe200030004ff */
[----:B------:R-:W-:Y:S01]  /*6a40*/  HADD2.F32 R50, -RZ, R47.H1_H1 ;  /* 0x3000002fff327230 */ /* 0x000fe20000004100 */
[----:B------:R-:W-:Y:S01]  /*6a50*/  SEL R101, R101, 0xfffffff0, !P5 ;  /* 0xfffffff065657807 */ /* 0x000fe20006800000 */
[----:B------:R-:W-:Y:S01]  /*6a60*/  HADD2.F32 R47, -RZ, R49.H0_H0 ;  /* 0x20000031ff2f7230 */ /* 0x000fe20000004100 */
[-C--:B------:R-:W-:Y:S01]  /*6a70*/  F2FP.F16.E5M2.UNPACK_B R61, R77.reuse ;  /* 0x0000004dff3d723e */ /* 0x080fe200020004ff */
[--C-:B------:R-:W-:Y:S01]  /*6a80*/  HADD2.F32 R49, -RZ, R51.reuse.H0_H0 ;  /* 0x20000033ff317230 */ /* 0x100fe20000004100 */
[----:B------:R-:W-:Y:S01]  /*6a90*/  F2FP.F16.E5M2.UNPACK_B R63, R77.H1 ;  /* 0x0000004dff3f723e */ /* 0x000fe200030004ff */
[----:B------:R-:W-:Y:S01]  /*6aa0*/  HADD2.F32 R54, -RZ, R51.H1_H1 ;  /* 0x30000033ff367230 */ /* 0x000fe20000004100 */
[-C--:B------:R-:W-:Y:S01]  /*6ab0*/  F2FP.F16.E5M2.UNPACK_B R65, R78.reuse ;  /* 0x0000004eff41723e */ /* 0x080fe200020004ff */
[----:B------:R-:W-:Y:S01]  /*6ac0*/  HADD2.F32 R51, -RZ, R53.H0_H0 ;  /* 0x20000035ff337230 */ /* 0x000fe20000004100 */
[----:B------:R-:W-:Y:S01]  /*6ad0*/  F2FP.F16.E5M2.UNPACK_B R67, R78.H1 ;  /* 0x0000004eff43723e */ /* 0x000fe200030004ff */
[----:B------:R-:W-:Y:S01]  /*6ae0*/  HADD2.F32 R64, -RZ, R61.H1_H1 ;  /* 0x3000003dff407230 */ /* 0x000fe20000004100 */
[----:B------:R-:W-:Y:S01]  /*6af0*/  ISETP.NE.AND P0, PT, R97, RZ, PT ;  /* 0x000000ff6100720c */ /* 0x000fe20003f05270 */
[C---:B---3--:R-:W-:Y:S01]  /*6b00*/  FMUL R0, R38.reuse, R4 ;  /* 0x0000000426007220 */ /* 0x048fe20000400000 */
[C---:B------:R-:W-:Y:S01]  /*6b10*/  FMUL R2, R38.reuse, R5 ;  /* 0x0000000526027220 */ /* 0x040fe20000400000 */
[C---:B------:R-:W-:Y:S01]  /*6b20*/  FMUL R4, R38.reuse, R8 ;  /* 0x0000000826047220 */ /* 0x040fe20000400000 */
[C---:B------:R-:W-:Y:S01]  /*6b30*/  FMUL R5, R38.reuse, R9 ;  /* 0x0000000926057220 */ /* 0x040fe20000400000 */
[C---:B------:R-:W-:Y:S01]  /*6b40*/  FFMA R0, R41.reuse, R40, R0 ;  /* 0x0000002829007223 */ /* 0x040fe20000000000 */
[C---:B------:R-:W-:Y:S01]  /*6b50*/  FFMA R2, R41.reuse, R42, R2 ;  /* 0x0000002a29027223 */ /* 0x040fe20000000002 */
[C---:B------:R-:W-:Y:S01]  /*6b60*/  FMUL R8, R38.reuse, R12 ;  /* 0x0000000c26087220 */ /* 0x040fe20000400000 */
[C---:B------:R-:W-:Y:S01]  /*6b70*/  FMUL R9, R38.reuse, R13 ;  /* 0x0000000d26097220 */ /* 0x040fe20000400000 */
[C---:B------:R-:W-:Y:S01]  /*6b80*/  FMUL R12, R38.reuse, R16 ;  /* 0x00000010260c7220 */ /* 0x040fe20000400000 */
[C---:B------:R-:W-:Y:S01]  /*6b90*/  FMUL R13, R38.reuse, R17 ;  /* 0x00000011260d7220 */ /* 0x040fe20000400000 */
[C---:B------:R-:W-:Y:S01]  /*6ba0*/  FMUL R16, R38.reuse, R20 ;  /* 0x0000001426107220 */ /* 0x040fe20000400000 */
[C---:B------:R-:W-:Y:S01]  /*6bb0*/  FMUL R17, R38.reuse, R21 ;  /* 0x0000001526117220 */ /* 0x040fe20000400000 */
[C---:B------:R-:W-:Y:S01]  /*6bc0*/  FMUL R20, R38.reuse, R24 ;  /* 0x0000001826147220 */ /* 0x040fe20000400000 */
[C---:B------:R-:W-:Y:S01]  /*6bd0*/  FMUL R21, R38.reuse, R25 ;  /* 0x0000001926157220 */ /* 0x040fe20000400000 */
[----:B------:R-:W-:Y:S02]  /*6be0*/  HADD2.F32 R68, -RZ, R65.H1_H1 ;  /* 0x30000041ff447230 */ /* 0x000fe40000004100 */
[C---:B------:R-:W-:Y:S01]  /*6bf0*/  FMUL R24, R38.reuse, R28 ;  /* 0x0000001c26187220 */ /* 0x040fe20000400000 */
[C---:B------:R-:W-:Y:S01]  /*6c00*/  FMUL R25, R38.reuse, R29 ;  /* 0x0000001d26197220 */ /* 0x040fe20000400000 */
[C---:B------:R-:W-:Y:S01]  /*6c10*/  FMUL R28, R38.reuse, R32 ;  /* 0x00000020261c7220 */ /* 0x040fe20000400000 */
[C---:B------:R-:W-:Y:S01]  /*6c20*/  FMUL R29, R38.reuse, R33 ;  /* 0x00000021261d7220 */ /* 0x040fe20000400000 */
[C---:B------:R-:W-:Y:S01]  /*6c30*/  FMUL R3, R38.reuse, R6 ;  /* 0x0000000626037220 */ /* 0x040fe20000400000 */
[C---:B------:R-:W-:Y:S01]  /*6c40*/  FMUL R7, R38.reuse, R7 ;  /* 0x0000000726077220 */ /* 0x040fe20000400000 */
[----:B------:R-:W-:Y:S01]  /*6c50*/  FMUL R6, R38, R10 ;  /* 0x0000000a26067220 */ /* 0x000fe20000400000 */
[-C--:B------:R-:W-:Y:S01]  /*6c60*/  F2FP.F16.E5M2.UNPACK_B R40, R79.reuse ;  /* 0x0000004fff28723e */ /* 0x080fe200020004ff */
[C---:B------:R-:W-:Y:S01]  /*6c70*/  FFMA R3, R41.reuse, R44, R3 ;  /* 0x0000002c29037223 */ /* 0x040fe20000000003 */
[C---:B------:R-:W-:Y:S01]  /*6c80*/  FFMA R7, R41.reuse, R46, R7 ;  /* 0x0000002e29077223 */ /* 0x040fe20000000007 */
[----:B------:R-:W-:Y:S01]  /*6c90*/  F2FP.F16.E5M2.UNPACK_B R42, R79.H1 ;  /* 0x0000004fff2a723e */ /* 0x000fe200030004ff */
[C---:B------:R-:W-:Y:S01]  /*6ca0*/  FFMA R4, R41.reuse, R43, R4 ;  /* 0x0000002b29047223 */ /* 0x040fe20000000004 */
[C---:B------:R-:W-:Y:S01]  /*6cb0*/  FFMA R5, R41.reuse, R48, R5 ;  /* 0x0000003029057223 */ /* 0x040fe20000000005 */
[----:B------:R-:W-:Y:S01]  /*6cc0*/  ISETP.NE.AND P6, PT, R102, RZ, PT ;  /* 0x000000ff6600720c */ /* 0x000fe20003fc5270 */
[----:B------:R-:W-:Y:S01]  /*6cd0*/  FFMA R6, R41, R45, R6 ;  /* 0x0000002d29067223 */ /* 0x000fe20000000006 */
[----:B------:R-:W-:Y:S01]  /*6ce0*/  F2FP.SATFINITE.E5M2.F32.PACK_AB_MERGE_C R99, R7, R3, RZ ;  /* 0x000000030763723e */ /* 0x000fe200048060ff */
[C---:B------:R-:W-:Y:S01]  /*6cf0*/  FMUL R11, R38.reuse, R11 ;  /* 0x0000000b260b7220 */ /* 0x040fe20000400000 */
[C---:B------:R-:W-:Y:S01]  /*6d00*/  FMUL R10, R38.reuse, R14 ;  /* 0x0000000e260a7220 */ /* 0x040fe20000400000 */
[----:B------:R-:W-:Y:S01]  /*6d10*/  FMUL R15, R38, R15 ;  /* 0x0000000f260f7220 */ /* 0x000fe20000400000 */
[----:B------:R-:W-:Y:S01]  /*6d20*/  F2FP.SATFINITE.E5M2.F32.PACK_AB_MERGE_C R104, R2, R0, R99 ;  /* 0x000000000268723e */ /* 0x000fe20004806063 */
[C---:B------:R-:W-:Y:S01]  /*6d30*/  FFMA R11, R41.reuse, R50, R11 ;  /* 0x00000032290b7223 */ /* 0x040fe2000000000b */
[----:B------:R-:W-:Y:S01]  /*6d40*/  IADD3 R99, PT, PT, R112, R101, RZ ;  /* 0x0000006570637210 */ /* 0x000fe20007ffe0ff */
[C---:B------:R-:W-:Y:S01]  /*6d50*/  FFMA R8, R41.reuse, R47, R8 ;  /* 0x0000002f29087223 */ /* 0x040fe20000000008 */
[----:B------:R-:W-:Y:S01]  /*6d60*/  FFMA R9, R41, R52, R9 ;  /* 0x0000003429097223 */ /* 0x000fe20000000009 */
[--C-:B------:R-:W-:Y:S01]  /*6d70*/  HADD2.F32 R53, -RZ, R55.reuse.H0_H0 ;  /* 0x20000037ff357230 */ /* 0x100fe20000004100 */
[----:B------:R-:W-:Y:S01]  /*6d80*/  F2FP.SATFINITE.E5M2.F32.PACK_AB_MERGE_C R105, R11, R6, RZ ;  /* 0x000000060b69723e */ /* 0x000fe200048060ff */
[C---:B------:R-:W-:Y:S01]  /*6d90*/  FFMA R10, R41.reuse, R49, R10 ;  /* 0x00000031290a7223 */ /* 0x040fe2000000000a */
[C---:B------:R-:W-:Y:S01]  /*6da0*/  FFMA R15, R41.reuse, R54, R15 ;  /* 0x00000036290f7223 */ /* 0x040fe2000000000f */
[----:B------:R-:W-:Y:S01]  /*6db0*/  FFMA R12, R41, R51, R12 ;  /* 0x00000033290c7223 */ /* 0x000fe2000000000c */
[----:B------:R-:W-:Y:S01]  /*6dc0*/  F2FP.SATFINITE.E5M2.F32.PACK_AB_MERGE_C R105, R5, R4, R105 ;  /* 0x000000040569723e */ /* 0x000fe20004806069 */
[----:B------:R-:W-:Y:S01]  /*6dd0*/  FFMA R13, R41, R56, R13 ;  /* 0x00000038290d7223 */ /* 0x000fe2000000000d */
[----:B------:R-:W-:Y:S01]  /*6de0*/  HADD2.F32 R58, -RZ, R55.H1_H1 ;  /* 0x30000037ff3a7230 */ /* 0x000fe20000004100 */
[----:B------:R-:W-:Y:S01]  /*6df0*/  F2FP.SATFINITE.E5M2.F32.PACK_AB_MERGE_C R106, R15, R10, RZ ;  /* 0x0000000a0f6a723e */ /* 0x000fe200048060ff */
[----:B------:R-:W-:Y:S02]  /*6e00*/  HADD2.F32 R55, -RZ, R57.H0_H0 ;  /* 0x20000039ff377230 */ /* 0x000fe40000004100 */
[C---:B------:R-:W-:Y:S01]  /*6e10*/  FMUL R14, R38.reuse, R18 ;  /* 0x00000012260e7220 */ /* 0x040fe20000400000 */
[C---:B------:R-:W-:Y:S01]  /*6e20*/  FMUL R19, R38.reuse, R19 ;  /* 0x0000001326137220 */ /* 0x040fe20000400000 */
[--C-:B------:R-:W-:Y:S02]  /*6e30*/  HADD2.F32 R57, -RZ, R59.reuse.H0_H0 ;  /* 0x2000003bff397230 */ /* 0x100fe40000004100 */
[C---:B------:R-:W-:Y:S01]  /*6e40*/  FMUL R18, R38.reuse, R22 ;  /* 0x0000001626127220 */ /* 0x040fe20000400000 */
[C---:B------:R-:W-:Y:S01]  /*6e50*/  FFMA R14, R41.reuse, R53, R14 ;  /* 0x00000035290e7223 */ /* 0x040fe2000000000e */
[----:B------:R-:W-:Y:S02]  /*6e60*/  HADD2.F32 R62, -RZ, R59.H1_H1 ;  /* 0x3000003bff3e7230 */ /* 0x000fe40000004100 */
[C---:B------:R-:W-:Y:S01]  /*6e70*/  FFMA R19, R41.reuse, R58, R19 ;  /* 0x0000003a29137223 */ /* 0x040fe20000000013 */
[----:B------:R-:W-:Y:S02]  /*6e80*/  HADD2.F32 R59, -RZ, R61.H0_H0 ;  /* 0x2000003dff3b7230 */ /* 0x000fe40000004100 */
[C---:B------:R-:W-:Y:S01]  /*6e90*/  FMUL R23, R38.reuse, R23 ;  /* 0x0000001726177220 */ /* 0x040fe20000400000 */
[C---:B------:R-:W-:Y:S01]  /*6ea0*/  FFMA R16, R41.reuse, R55, R16 ;  /* 0x0000003729107223 */ /* 0x040fe20000000010 */
[C---:B------:R-:W-:Y:S01]  /*6eb0*/  FFMA R17, R41.reuse, R60, R17 ;  /* 0x0000003c29117223 */ /* 0x040fe20000000011 */
[--C-:B------:R-:W-:Y:S02]  /*6ec0*/  HADD2.F32 R61, -RZ, R63.reuse.H0_H0 ;  /* 0x2000003fff3d7230 */ /* 0x100fe40000004100 */
[C---:B------:R-:W-:Y:S01]  /*6ed0*/  FFMA R18, R41.reuse, R57, R18 ;  /* 0x0000003929127223 */ /* 0x040fe20000000012 */
[----:B------:R-:W-:Y:S02]  /*6ee0*/  HADD2.F32 R66, -RZ, R63.H1_H1 ;  /* 0x3000003fff427230 */ /* 0x000fe40000004100 */
[C---:B------:R-:W-:Y:S01]  /*6ef0*/  FMUL R22, R38.reuse, R26 ;  /* 0x0000001a26167220 */ /* 0x040fe20000400000 */
[----:B------:R-:W-:Y:S02]  /*6f00*/  HADD2.F32 R63, -RZ, R65.H0_H0 ;  /* 0x20000041ff3f7230 */ /* 0x000fe40000004100 */
[C---:B------:R-:W-:Y:S01]  /*6f10*/  FFMA R23, R41.reuse, R62, R23 ;  /* 0x0000003e29177223 */ /* 0x040fe20000000017 */
[C---:B------:R-:W-:Y:S01]  /*6f20*/  FMUL R27, R38.reuse, R27 ;  /* 0x0000001b261b7220 */ /* 0x040fe20000400000 */
[C---:B------:R-:W-:Y:S01]  /*6f30*/  FFMA R20, R41.reuse, R59, R20 ;  /* 0x0000003b29147223 */ /* 0x040fe20000000014 */
[C---:B------:R-:W-:Y:S01]  /*6f40*/  FFMA R21, R41.reuse, R64, R21 ;  /* 0x0000004029157223 */ /* 0x040fe20000000015 */
[--C-:B------:R-:W-:Y:S02]  /*6f50*/  HADD2.F32 R65, -RZ, R67.reuse.H0_H0 ;  /* 0x20000043ff417230 */ /* 0x100fe40000004100 */
[C---:B------:R-:W-:Y:S01]  /*6f60*/  FFMA R22, R41.reuse, R61, R22 ;  /* 0x0000003d29167223 */ /* 0x040fe20000000016 */
[----:B------:R-:W-:Y:S02]  /*6f70*/  HADD2.F32 R70, -RZ, R67.H1_H1 ;  /* 0x30000043ff467230 */ /* 0x000fe40000004100 */
[C---:B------:R-:W-:Y:S01]  /*6f80*/  FMUL R26, R38.reuse, R30 ;  /* 0x0000001e261a7220 */ /* 0x040fe20000400000 */
[--C-:B------:R-:W-:Y:S02]  /*6f90*/  HADD2.F32 R67, -RZ, R40.reuse.H0_H0 ;  /* 0x20000028ff437230 */ /* 0x100fe40000004100 */
[C---:B------:R-:W-:Y:S01]  /*6fa0*/  FFMA R27, R41.reuse, R66, R27 ;  /* 0x00000042291b7223 */ /* 0x040fe2000000001b */
[C---:B------:R-:W-:Y:S01]  /*6fb0*/  FMUL R31, R38.reuse, R31 ;  /* 0x0000001f261f7220 */ /* 0x040fe20000400000 */
[C---:B------:R-:W-:Y:S01]  /*6fc0*/  FFMA R24, R41.reuse, R63, R24 ;  /* 0x0000003f29187223 */ /* 0x040fe20000000018 */
[----:B------:R-:W-:Y:S02]  /*6fd0*/  HADD2.F32 R40, -RZ, R40.H1_H1 ;  /* 0x30000028ff287230 */ /* 0x000fe40000004100 */
[C---:B------:R-:W-:Y:S01]  /*6fe0*/  FFMA R25, R41.reuse, R68, R25 ;  /* 0x0000004429197223 */ /* 0x040fe20000000019 */
[--C-:B------:R-:W-:Y:S02]  /*6ff0*/  HADD2.F32 R69, -RZ, R42.reuse.H0_H0 ;  /* 0x2000002aff457230 */ /* 0x100fe40000004100 */
[C---:B------:R-:W-:Y:S01]  /*7000*/  FFMA R26, R41.reuse, R65, R26 ;  /* 0x00000041291a7223 */ /* 0x040fe2000000001a */
[----:B------:R-:W-:Y:S02]  /*7010*/  HADD2.F32 R42, -RZ, R42.H1_H1 ;  /* 0x3000002aff2a7230 */ /* 0x000fe40000004100 */
[C---:B------:R-:W-:Y:S01]  /*7020*/  FMUL R30, R38.reuse, R34 ;  /* 0x00000022261e7220 */ /* 0x040fe20000400000 */
[----:B------:R-:W-:Y:S01]  /*7030*/  FFMA R31, R41, R70, R31 ;  /* 0x00000046291f7223 */ /* 0x000fe2000000001f */
[----:B------:R-:W-:Y:S01]  /*7040*/  FMUL R35, R38, R35 ;  /* 0x0000002326237220 */ /* 0x000fe20000400000 */
[----:B------:R-:W-:Y:S01]  /*7050*/  F2FP.SATFINITE.E5M2.F32.PACK_AB_MERGE_C R107, R19, R14, RZ ;  /* 0x0000000e136b723e */ /* 0x000fe200048060ff */
[C---:B------:R-:W-:Y:S01]  /*7060*/  FFMA R28, R41.reuse, R67, R28 ;  /* 0x00000043291c7223 */ /* 0x040fe2000000001c */
[C---:B------:R-:W-:Y:S01]  /*7070*/  FFMA R29, R41.reuse, R40, R29 ;  /* 0x00000028291d7223 */ /* 0x040fe2000000001d */
[C---:B------:R-:W-:Y:S01]  /*7080*/  FFMA R30, R41.reuse, R69, R30 ;  /* 0x00000045291e7223 */ /* 0x040fe2000000001e */
[----:B------:R-:W-:Y:S01]  /*7090*/  FFMA R35, R41, R42, R35 ;  /* 0x0000002a29237223 */ /* 0x000fe20000000023 */
[----:B------:R-:W-:Y:S02]  /*70a0*/  F2FP.SATFINITE.E5M2.F32.PACK_AB_MERGE_C R106, R9, R8, R106 ;  /* 0x00000008096a723e */ /* 0x000fe4000480606a */
[----:B------:R-:W-:Y:S02]  /*70b0*/  F2FP.SATFINITE.E5M2.F32.PACK_AB_MERGE_C R107, R13, R12, R107 ;  /* 0x0000000c0d6b723e */ /* 0x000fe4000480606b */
[----:B------:R-:W-:Y:S02]  /*70c0*/  F2FP.SATFINITE.E5M2.F32.PACK_AB_MERGE_C R108, R23, R18, RZ ;  /* 0x00000012176c723e */ /* 0x000fe400048060ff */
[----:B------:R-:W-:Y:S01]  /*70d0*/  F2FP.SATFINITE.E5M2.F32.PACK_AB_MERGE_C R109, R27, R22, RZ ;  /* 0x000000161b6d723e */ /* 0x000fe200048060ff */
[----:B------:R1:W-:Y:S01]  /*70e0*/  STS.128 [R84+UR43+0x4200], R104 ;  /* 0x0042006854007988 */ /* 0x0003e20008000c2b */
[----:B------:R-:W-:Y:S02]  /*70f0*/  F2FP.SATFINITE.E5M2.F32.PACK_AB_MERGE_C R103, R31, R26, RZ ;  /* 0x0000001a1f67723e */ /* 0x000fe400048060ff */
[----:B------:R-:W-:Y:S02]  /*7100*/  F2FP.SATFINITE.E5M2.F32.PACK_AB_MERGE_C R113, R35, R30, RZ ;  /* 0x0000001e2371723e */ /* 0x000fe400048060ff */
[----:B------:R-:W-:Y:S02]  /*7110*/  F2FP.SATFINITE.E5M2.F32.PACK_AB_MERGE_C R108, R17, R16, R108 ;  /* 0x00000010116c723e */ /* 0x000fe4000480606c */
[----:B------:R-:W-:Y:S02]  /*7120*/  F2FP.SATFINITE.E5M2.F32.PACK_AB_MERGE_C R109, R21, R20, R109 ;  /* 0x00000014156d723e */ /* 0x000fe4000480606d */
[----:B------:R-:W-:Y:S02]  /*7130*/  F2FP.SATFINITE.E5M2.F32.PACK_AB_MERGE_C R110, R25, R24, R103 ;  /* 0x00000018196e723e */ /* 0x000fe40004806067 */
[----:B------:R-:W-:Y:S02]  /*7140*/  F2FP.SATFINITE.E5M2.F32.PACK_AB_MERGE_C R111, R29, R28, R113 ;  /* 0x0000001c1d6f723e */ /* 0x000fe40004806071 */
[----:B------:R-:W-:Y:S02]  /*7150*/  LEA R103, R93, UR43, 0x3 ;  /* 0x0000002b5d677c11 */ /* 0x000fe4000f8e18ff */
[----:B------:R-:W-:Y:S01]  /*7160*/  @P6 SHF.L.U32 R112, R92, 0x1f, RZ ;  /* 0x0000001f5c706819 */ /* 0x000fe200000006ff */
[----:B------:R1:W-:Y:S01]  /*7170*/  STS.128 [R99+0x4200], R108 ;  /* 0x0042006c63007388 */ /* 0x0003e20000000c00 */
[----:B------:R-:W-:Y:S01]  /*7180*/  @!PT LDS RZ, [RZ] ;  /* 0x00000000fffff984 */ /* 0x000fe20000000800 */
[----:B------:R-:W-:Y:S01]  /*7190*/  @!PT LDS RZ, [RZ] ;  /* 0x00000000fffff984 */ /* 0x000fe20000000800 */
[----:B------:R-:W-:Y:S01]  /*71a0*/  @!PT LDS RZ, [RZ] ;  /* 0x00000000fffff984 */ /* 0x000fe20000000800 */
[----:B------:R-:W-:Y:S01]  /*71b0*/  @!PT LDS RZ, [RZ] ;  /* 0x00000000fffff984 */ /* 0x000fe20000000800 */
[----:B------:R2:W-:Y:S07]  /*71c0*/  MEMBAR.ALL.CTA ;  /* 0x0000000000007992 */ /* 0x0005ee0000008000 */
[----:B--2---:R-:W2:Y:S02]  /*71d0*/  FENCE.VIEW.ASYNC.S ;  /* 0x00000000000073c6 */ /* 0x004ea40000000000 */
[----:B--2---:R-:W-:Y:S06]  /*71e0*/  BAR.SYNC.DEFER_BLOCKING 0x1, 0x80 ;  /* 0x0042000000007b1d */ /* 0x004fec0000010000 */
[----:B------:R-:W-:Y:S05]  /*71f0*/  @P0 BRA `(.L_x_116) ;  /* 0x0000000000380947 */ /* 0x000fea0003800000 */
[----:B------:R-:W-:Y:S01]  /*7200*/  UIADD3 UR4, UPT, UPT, UR43, 0x4200, URZ ;  /* 0x000042002b047890 */ /* 0x000fe2000fffe0ff */
[----:B------:R-:W-:Y:S01]  /*7210*/  UMOV UR51, UR36 ;  /* 0x0000002400337c82 */ /* 0x000fe20008000000 */
[----:B------:R-:W-:Y:S02]  /*7220*/  UIADD3 UR9, UPT, UPT, UR49, 0x80, URZ ;  /* 0x0000008031097890 */ /* 0x000fe4000fffe0ff */
[----:B------:R-:W-:Y:S02]  /*7230*/  UIADD3 UR8, UPT, UPT, UR43, 0x4a00, URZ ;  /* 0x00004a002b087890 */ /* 0x000fe4000fffe0ff */
[----:B------:R-:W-:Y:S01]  /*7240*/  MOV R96, UR4 ;  /* 0x0000000400607c02 */ /* 0x000fe20008000f00 */
[----:B------:R-:W-:Y:S01]  /*7250*/  UIADD3 UR4, UP0, UPT, UR62, 0x680, URZ ;  /* 0x000006803e047890 */ /* 0x000fe2000ff1e0ff */
[----:B------:R-:W-:Y:S02]  /*7260*/  UMOV UR10, UR50 ;  /* 0x00000032000a7c82 */ /* 0x000fe40008000000 */
[----:B------:R-:W-:Y:S01]  /*7270*/  R2UR UR48, R96 ;  /* 0x00000000603072ca */ /* 0x000fe200000e0000 */
[----:B------:R-:W-:Y:S01]  /*7280*/  UIADD3.X UR5, UPT, UPT, URZ, UR63, URZ, UP0, !UPT ;  /* 0x0000003fff057290 */ /* 0x000fe200087fe4ff */
[----:B------:R-:W-:Y:S11]  /*7290*/  UMOV UR11, UR36 ;  /* 0x00000024000b7c82 */ /* 0x000ff60008000000 */
[----:B------:R2:W-:Y:S01]  /*72a0*/  UTMASTG.3D [UR48], [UR4] ;  /* 0x00000030040073b5 */ /* 0x0005e20008010000 */
[----:B------:R2:W-:Y:S01]  /*72b0*/  UTMASTG.3D [UR8], [UR4] ;  /* 0x00000008040073b5 */ /* 0x0005e20008010000 */
[----:B------:R0:W-:Y:S01]  /*72c0*/  UTMACMDFLUSH ;  /* 0x00000000000079b7 */ /* 0x0001e20000000000 */
[----:B--2---:R-:W-:Y:S04]  /*72d0*/  DEPBAR.LE SB0, 0x1 ;  /* 0x000080400000791a */ /* 0x004fe80000000000 */
.L_x_116:
[----:B------:R-:W-:Y:S05]  /*72e0*/  BSYNC.RECONVERGENT B0 ;  /* 0x0000000000007941 */ /* 0x000fea0003800200 */
.L_x_115:
[----:B------:R-:W-:Y:S06]  /*72f0*/  BAR.SYNC.DEFER_BLOCKING 0x1, 0x80 ;  /* 0x0042000000007b1d */ /* 0x000fec0000010000 */
[----:B------:R-:W2:Y:S01]  /*7300*/  @P6 SYNCS.PHASECHK.TRANS64.TRYWAIT P0, [R103+URZ+0x30], R112 ;  /* 0x00003070670065a7 */ /* 0x000ea200080011ff */
[----:B------:R-:W-:Y:S01]  /*7310*/  BSSY B1, `(.L_x_117) ;  /* 0x0000020000017945 */ /* 0x000fe20003800000 */
[----:B--2---:R-:W-:Y:S03]  /*7320*/  @P6 SEL R71, RZ, 0x1, !P0 ;  /* 0x00000001ff476807 */ /* 0x004fe60004000000 */
[----:B------:R-:W-:Y:S05]  /*7330*/  @!P6 BRA `(.L_x_118) ;  /* 0x000000000074e947 */ /* 0x000fea0003800000 */
[----:B------:R-:W-:Y:S01]  /*7340*/  ISETP.NE.AND P1, PT, R100, RZ, PT ;  /* 0x000000ff6400720c */ /* 0x000fe20003f25270 */
[----:B------:R-:W2:Y:S01]  /*7350*/  S2R R0, SR_CgaCtaId ;  /* 0x0000000000007919 */ /* 0x000ea20000008800 */
[----:B------:R-:W-:Y:S01]  /*7360*/  ISETP.NE.AND P0, PT, R71, RZ, PT ;  /* 0x000000ff4700720c */ /* 0x000fe20003f05270 */
[----:B------:R-:W-:Y:S10]  /*7370*/  BSSY B0, `(.L_x_119) ;  /* 0x0000008000007945 */ /* 0x000ff40003800000 */
[----:B------:R-:W-:Y:S05]  /*7380*/  @P1 IMAD R2, R93, 0x1000, R84 ;  /* 0x000010005d021824 */ /* 0x000fea00078e0254 */
[----:B------:R-:W-:Y:S05]  /*7390*/  @P1 IADD3 R4, PT, PT, R2, UR43, RZ ;  /* 0x0000002b02041c10 */ /* 0x000fea000fffe0ff */
[----:B------:R-:W-:Y:S01]  /*73a0*/  @P1 IMAD.IADD R3, R4, 0x1, R101 ;  /* 0x0000000104031824 */ /* 0x000fe200078e0265 */
[----:B------:R-:W-:Y:S06]  /*73b0*/  @P0 BRA `(.L_x_120) ;  /* 0x00000000000c0947 */ /* 0x000fec0003800000 */
[----:B------:R-:W-:Y:S04]  /*73c0*/  SHF.L.U32 R4, R92, 0x1f, RZ ;  /* 0x0000001f5c047819 */ /* 0x000fe800000006ff */
[----:B------:R-:W3:Y:S02]  /*73d0*/  SYNCS.PHASECHK.TRANS64.TRYWAIT P0, [R103+URZ+0x30], R4 ;  /* 0x00003004670075a7 */ /* 0x000ee400080011ff */
[----:B---3--:R-:W-:Y:S05]  /*73e0*/  @!P0 BRA `(.L_x_121) ;  /* 0x0000003400208947 */ /* 0x008fea0003800000 */
.L_x_120:
[----:B------:R-:W-:Y:S05]  /*73f0*/  BSYNC B0 ;  /* 0x0000000000007941 */ /* 0x000fea0003800000 */
.L_x_119:
[----:B------:R-:W-:Y:S01]  /*7400*/  ISETP.NE.AND P0, PT, R100, RZ, PT ;  /* 0x000000ff6400720c */ /* 0x000fe20003f05270 */
[----:B---3--:R-:W-:Y:S02]  /*7410*/  VIADD R103, R103, 0x50 ;  /* 0x0000005067677836 */ /* 0x008fe40000000000 */
[----:B------:R-:W-:Y:S03]  /*7420*/  VIADD R93, R93, 0x1 ;  /* 0x000000015d5d7836 */ /* 0x000fe60000000000 */
[----:B--2---:R-:W-:Y:S07]  /*7430*/  PRMT R0, R0, 0x654, R103 ;  /* 0x0000065400007816 */ /* 0x004fee0000000067 */
[----:B------:R2:W3:Y:S04]  /*7440*/  @P0 LDS.128 R72, [R2+UR43+0x200] ;  /* 0x0002002b02480984 */ /* 0x0004e80008000c00 */
[----:B------:R2:W4:Y:S01]  /*7450*/  @P0 LDS.128 R76, [R3+0x200] ;  /* 0x00020000034c0984 */ /* 0x0005220000000c00 */
        /* <DEDUP_REMOVED lines=11> */
.L_x_118:
[----:B------:R-:W-:Y:S05]  /*7510*/  BSYNC B1 ;  /* 0x0000000000017941 */ /* 0x000fea0003800000 */
.L_x_117:
[----:B--2---:R-:W-:Y:S05]  /*7520*/  VIADD R0, R39, 0x20 ;  /* 0x0000002027007836 */ /* 0x004fea0000000000 */
[----:B------:R-:W-:Y:S04]  /*7530*/  SHF.R.U32.HI R0, RZ, 0x15, R0 ;  /* 0x00000015ff007819 */ /* 0x000fe80000011600 */
[----:B------:R-:W-:Y:S11]  /*7540*/  LOP3.LUT P0, RZ, R0, 0x3, R87, 0x48, !PT ;  /* 0x0000000300ff7812 */ /* 0x000ff60007804857 */
[----:B------:R-:W-:Y:S02]  /*7550*/  @!UPT UIADD3 URZ, UPT, UPT, URZ, URZ, URZ ;  /* 0x000000fffffff290 */ /* 0x000fe4000fffe0ff */
[----:B------:R-:W-:Y:S05]  /*7560*/  @!P0 BRA `(.L_x_122) ;  /* 0x0000000000408947 */ /* 0x000fea0003800000 */
[----:B------:R-:W2:Y:S01]  /*7570*/  LDCU.64 UR8, c[0x4][0x78] ;  /* 0x01000f00ff0877ac */ /* 0x000ea20008000a00 */
[----:B------:R-:W-:Y:S01]  /*7580*/  MOV R3, 0x0 ;  /* 0x0000000000037802 */ /* 0x000fe20000000f00 */
[----:B------:R-:W-:Y:S02]  /*7590*/  HFMA2 R12, -RZ, RZ, 0, 5.9604644775390625e-08 ;  /* 0x00000001ff0c7431 */ /* 0x000fe400000001ff */
[----:B------:R-:W-:Y:S02]  /*75a0*/  IMAD.MOV.U32 R8, RZ, RZ, 0x192 ;  /* 0x00000192ff087424 */ /* 0x000fe400078e00ff */
[----:B------:R-:W-:Y:S01]  /*75b0*/  IMAD.MOV.U32 R13, RZ, RZ, RZ ;  /* 0x000000ffff0d7224 */ /* 0x000fe200078e00ff */
[----:B------:R-:W5:Y:S01]  /*75c0*/  LDCU.64 UR6, c[0x4][0x80] ;  /* 0x01001000ff0677ac */ /* 0x000f620008000a00 */
[----:B------:R-:W1:Y:S01]  /*75d0*/  LDC.64 R2, c[0x4][R3] ;  /* 0x0100000003027b82 */ /* 0x000e620000000a00 */
[----:B------:R-:W3:Y:S01]  /*75e0*/  LDCU.64 UR4, c[0x4][0x18] ;  /* 0x01000300ff0477ac */ /* 0x000ee20008000a00 */
[----:B--2---:R-:W-:Y:S01]  /*75f0*/  MOV R5, UR9 ;  /* 0x0000000900057c02 */ /* 0x004fe20008000f00 */
[----:B------:R-:W-:Y:S01]  /*7600*/  IMAD.U32 R4, RZ, RZ, UR8 ;  /* 0x00000008ff047e24 */ /* 0x000fe2000f8e00ff */
[----:B-----5:R-:W-:Y:S01]  /*7610*/  MOV R7, UR7 ;  /* 0x0000000700077c02 */ /* 0x020fe20008000f00 */
[----:B------:R-:W-:Y:S01]  /*7620*/  IMAD.U32 R6, RZ, RZ, UR6 ;  /* 0x00000006ff067e24 */ /* 0x000fe2000f8e00ff */
[----:B---3--:R-:W-:Y:S01]  /*7630*/  MOV R11, UR5 ;  /* 0x00000005000b7c02 */ /* 0x008fe20008000f00 */
[----:B------:R-:W-:Y:S02]  /*7640*/  IMAD.U32 R10, RZ, RZ, UR4 ;  /* 0x00000004ff0a7e24 */ /* 0x000fe4000f8e00ff */
[----:B------:R-:W-:Y:S07]  /*7650*/  LEPC R20, `(.L_x_122) ;  /* 0x000000001014794e */ /* 0x000fee0000000000 */
[----:B-1--4-:R-:W-:Y:S05]  /*7660*/  CALL.ABS.NOINC R2 ;  /* 0x0000000002007343 */ /* 0x012fea0003c00000 */
.L_x_122:
[-C--:B---3--:R-:W-:Y:S01]  /*7670*/  F2FP.F16.E5M2.UNPACK_B R42, R72.reuse ;  /* 0x00000048ff2a723e */ /* 0x088fe200020004ff */
        /* <DEDUP_REMOVED lines=13> */
[----:B------:R-:W-:Y:S01]  /*7750*/  F2FP.F16.E5M2.UNPACK_B R54, R75 ;  /* 0x0000004bff36723e */ /* 0x000fe200020004ff */
[----:B------:R-:W2:Y:S01]  /*7760*/  LDTM.x32 R4, tmem[UR4+0x20] ;  /* 0x00002004000479ee */ /* 0x000ea200082c0000 */
[----:B------:R-:W-:Y:S01]  /*7770*/  HADD2.F32 R46, -RZ, R46.H1_H1 ;  /* 0x3000002eff2e7230 */ /* 0x000fe20000004100 */
[----:B----4-:R-:W-:Y:S01]  /*7780*/  F2FP.F16.E5M2.UNPACK_B R58, R76 ;  /* 0x0000004cff3a723e */ /* 0x010fe200020004ff */
[--C-:B------:R-:W-:Y:S01]  /*7790*/  HADD2.F32 R49, -RZ, R50.reuse.H0_H0 ;  /* 0x20000032ff317230 */ /* 0x100fe20000004100 */
[----:B------:R-:W-:Y:S01]  /*77a0*/  F2FP.F16.E5M2.UNPACK_B R62, R77 ;  /* 0x0000004dff3e723e */ /* 0x000fe200020004ff */
[----:B------:R-:W-:Y:S01]  /*77b0*/  HADD2.F32 R50, -RZ, R50.H1_H1 ;  /* 0x30000032ff327230 */ /* 0x000fe20000004100 */
[----:B------:R-:W-:Y:S01]  /*77c0*/  F2FP.F16.E5M2.UNPACK_B R66, R78 ;  /* 0x0000004eff42723e */ /* 0x000fe200020004ff */
[--C-:B------:R-:W-:Y:S01]  /*77d0*/  HADD2.F32 R53, -RZ, R54.reuse.H0_H0 ;  /* 0x20000036ff357230 */ /* 0x100fe20000004100 */
[----:B------:R-:W-:Y:S01]  /*77e0*/  F2FP.F16.E5M2.UNPACK_B R70, R79 ;  /* 0x0000004fff46723e */ /* 0x000fe200020004ff */
[----:B------:R-:W-:Y:S01]  /*77f0*/  HADD2.F32 R54, -RZ, R54.H1_H1 ;  /* 0x30000036ff367230 */ /* 0x000fe20000004100 */
[----:B------:R-:W-:Y:S01]  /*7800*/  F2FP.F16.E5M2.UNPACK_B R56, R75.H1 ;  /* 0x0000004bff38723e */ /* 0x000fe200030004ff */
[--C-:B------:R-:W-:Y:S01]  /*7810*/  HADD2.F32 R57, -RZ, R58.reuse.H0_H0 ;  /* 0x2000003aff397230 */ /* 0x100fe20000004100 */
[----:B------:R-:W-:Y:S01]  /*7820*/  F2FP.F16.E5M2.UNPACK_B R60, R76.H1 ;  /* 0x0000004cff3c723e */ /* 0x000fe200030004ff */
[----:B------:R-:W-:Y:S01]  /*7830*/  HADD2.F32 R58, -RZ, R58.H1_H1 ;  /* 0x3000003aff3a7230 */ /* 0x000fe20000004100 */
[----:B------:R-:W-:Y:S01]  /*7840*/  F2FP.F16.E5M2.UNPACK_B R64, R77.H1 ;  /* 0x0000004dff40723e */ /* 0x000fe200030004ff */
[--C-:B------:R-:W-:Y:S01]  /*7850*/  HADD2.F32 R61, -RZ, R62.reuse.H0_H0 ;  /* 0x2000003eff3d7230 */ /* 0x100fe20000004100 */
[----:B------:R-:W-:Y:S01]  /*7860*/  F2FP.F16.E5M2.UNPACK_B R68, R78.H1 ;  /* 0x0000004eff44723e */ /* 0x000fe200030004ff */
[----:B------:R-:W-:Y:S01]  /*7870*/  HADD2.F32 R62, -RZ, R62.H1_H1 ;  /* 0x3000003eff3e7230 */ /* 0x000fe20000004100 */
[----:B------:R-:W-:Y:S01]  /*7880*/  ISETP.NE.AND P0, PT, R97, RZ, PT ;  /* 0x000000ff6100720c */ /* 0x000fe20003f05270 */
[--C-:B------:R-:W-:Y:S01]  /*7890*/  HADD2.F32 R65, -RZ, R66.reuse.H0_H0 ;  /* 0x20000042ff417230 */ /* 0x100fe20000004100 */
[----:B------:R-:W-:Y:S01]  /*78a0*/  ISETP.NE.AND P6, PT, R102, RZ, PT ;  /* 0x000000ff6600720c */ /* 0x000fe20003fc5270 */
[----:B------:R-:W-:Y:S02]  /*78b0*/  HADD2.F32 R66, -RZ, R66.H1_H1 ;  /* 0x30000042ff427230 */ /* 0x000fe40000004100 */
[--C-:B------:R-:W-:Y:S02]  /*78c0*/  HADD2.F32 R69, -RZ, R70.reuse.H0_H0 ;  /* 0x20000046ff457230 */ /* 0x100fe40000004100 */
[C---:B--2---:R-:W-:Y:S01]  /*78d0*/  FMUL R0, R38.reuse, R4 ;  /* 0x0000000426007220 */ /* 0x044fe20000400000 */
        /* <DEDUP_REMOVED lines=20> */
[--C-:B------:R-:W-:Y:S02]  /*7a20*/  HADD2.F32 R47, -RZ, R48.reuse.H0_H0 ;  /* 0x20000030ff2f7230 */ /* 0x100fe40000004100 */
[C---:B------:R-:W-:Y:S01]  /*7a30*/  FMUL R6, R38.reuse, R10 ;  /* 0x0000000a26067220 */ /* 0x040fe20000400000 */
[C---:B------:R-:W-:Y:S01]  /*7a40*/  FFMA R3, R41.reuse, R42, R3 ;  /* 0x0000002a29037223 */ /* 0x040fe20000000003 */
[----:B------:R-:W-:Y:S02]  /*7a50*/  HADD2.F32 R48, -RZ, R48.H1_H1 ;  /* 0x30000030ff307230 */ /* 0x000fe40000004100 */
[C---:B------:R-:W-:Y:S01]  /*7a60*/  FFMA R7, R41.reuse, R44, R7 ;  /* 0x0000002c29077223 */ /* 0x040fe20000000007 */
[C---:B------:R-:W-:Y:S01]  /*7a70*/  FFMA R4, R41.reuse, R45, R4 ;  /* 0x0000002d29047223 */ /* 0x040fe20000000004 */
[C---:B------:R-:W-:Y:S01]  /*7a80*/  FFMA R5, R41.reuse, R46, R5 ;  /* 0x0000002e29057223 */ /* 0x040fe20000000005 */
[----:B------:R-:W-:Y:S01]  /*7a90*/  FFMA R6, R41, R47, R6 ;  /* 0x0000002f29067223 */ /* 0x000fe20000000006 */
[----:B------:R-:W-:Y:S01]  /*7aa0*/  FMUL R11, R38, R11 ;  /* 0x0000000b260b7220 */ /* 0x000fe20000400000 */
[----:B------:R-:W-:Y:S01]  /*7ab0*/  F2FP.F16.E5M2.UNPACK_B R40, R79.H1 ;  /* 0x0000004fff28723e */ /* 0x000fe200030004ff */
[--C-:B------:R-:W-:Y:S01]  /*7ac0*/  HADD2.F32 R51, -RZ, R52.reuse.H0_H0 ;  /* 0x20000034ff337230 */ /* 0x100fe20000004100 */
[----:B------:R-:W-:Y:S01]  /*7ad0*/  F2FP.SATFINITE.E5M2.F32.PACK_AB_MERGE_C R103, R7, R3, RZ ;  /* 0x000000030767723e */ /* 0x000fe200048060ff */
[C---:B------:R-:W-:Y:S01]  /*7ae0*/  FFMA R11, R41.reuse, R48, R11 ;  /* 0x00000030290b7223 */ /* 0x040fe2000000000b */
[C---:B------:R-:W-:Y:S01]  /*7af0*/  FFMA R8, R41.reuse, R49, R8 ;  /* 0x0000003129087223 */ /* 0x040fe20000000008 */
[----:B------:R-:W-:Y:S01]  /*7b00*/  FFMA R9, R41, R50, R9 ;  /* 0x0000003229097223 */ /* 0x000fe20000000009 */
[----:B-1----:R-:W-:Y:S01]  /*7b10*/  F2FP.SATFINITE.E5M2.F32.PACK_AB_MERGE_C R104, R2, R0, R103 ;  /* 0x000000000268723e */ /* 0x002fe20004806067 */
[----:B------:R-:W-:Y:S01]  /*7b20*/  HADD2.F32 R52, -RZ, R52.H1_H1 ;  /* 0x30000034ff347230 */ /* 0x000fe20000004100 */
[----:B------:R-:W-:Y:S01]  /*7b30*/  F2FP.SATFINITE.E5M2.F32.PACK_AB_MERGE_C R105, R11, R6, RZ ;  /* 0x000000060b69723e */ /* 0x000fe200048060ff */
[C---:B------:R-:W-:Y:S01]  /*7b40*/  FMUL R10, R38.reuse, R14 ;  /* 0x0000000e260a7220 */ /* 0x040fe20000400000 */
[C---:B------:R-:W-:Y:S01]  /*7b50*/  FMUL R15, R38.reuse, R15 ;  /* 0x0000000f260f7220 */ /* 0x040fe20000400000 */
[--C-:B------:R-:W-:Y:S01]  /*7b60*/  HADD2.F32 R55, -RZ, R56.reuse.H0_H0 ;  /* 0x20000038ff377230 */ /* 0x100fe20000004100 */
[----:B------:R-:W-:Y:S01]  /*7b70*/  F2FP.SATFINITE.E5M2.F32.PACK_AB_MERGE_C R105, R5, R4, R105 ;  /* 0x000000040569723e */ /* 0x000fe20004806069 */
[C---:B------:R-:W-:Y:S01]  /*7b80*/  FFMA R10, R41.reuse, R51, R10 ;  /* 0x00000033290a7223 */ /* 0x040fe2000000000a */
[C---:B------:R-:W-:Y:S01]  /*7b90*/  FFMA R15, R41.reuse, R52, R15 ;  /* 0x00000034290f7223 */ /* 0x040fe2000000000f */
[C---:B------:R-:W-:Y:S01]  /*7ba0*/  FFMA R12, R41.reuse, R53, R12 ;  /* 0x00000035290c7223 */ /* 0x040fe2000000000c */
[C---:B------:R-:W-:Y:S01]  /*7bb0*/  FFMA R13, R41.reuse, R54, R13 ;  /* 0x00000036290d7223 */ /* 0x040fe2000000000d */
[----:B------:R-:W-:Y:S02]  /*7bc0*/  HADD2.F32 R56, -RZ, R56.H1_H1 ;  /* 0x30000038ff387230 */ /* 0x000fe40000004100 */
[C---:B------:R-:W-:Y:S01]  /*7bd0*/  FMUL R14, R38.reuse, R18 ;  /* 0x00000012260e7220 */ /* 0x040fe20000400000 */
[C---:B------:R-:W-:Y:S01]  /*7be0*/  FMUL R19, R38.reuse, R19 ;  /* 0x0000001326137220 */ /* 0x040fe20000400000 */
[--C-:B------:R-:W-:Y:S02]  /*7bf0*/  HADD2.F32 R59, -RZ, R60.reuse.H0_H0 ;  /* 0x2000003cff3b7230 */ /* 0x100fe40000004100 */
[C---:B------:R-:W-:Y:S01]  /*7c00*/  FMUL R18, R38.reuse, R22 ;  /* 0x0000001626127220 */ /* 0x040fe20000400000 */
[C---:B------:R-:W-:Y:S01]  /*7c10*/  FFMA R14, R41.reuse, R55, R14 ;  /* 0x00000037290e7223 */ /* 0x040fe2000000000e */
[----:B------:R-:W-:Y:S02]  /*7c20*/  HADD2.F32 R60, -RZ, R60.H1_H1 ;  /* 0x3000003cff3c7230 */ /* 0x000fe40000004100 */
        /* <DEDUP_REMOVED lines=27> */
[----:B------:R-:W-:Y:S01]  /*7de0*/  FFMA R28, R41, R69, R28 ;  /* 0x00000045291c7223 */ /* 0x000fe2000000001c */
[----:B------:R-:W-:Y:S01]  /*7df0*/  F2FP.SATFINITE.E5M2.F32.PACK_AB_MERGE_C R107, R19, R14, RZ ;  /* 0x0000000e136b723e */ /* 0x000fe200048060ff */
        /* <DEDUP_REMOVED lines=25> */
[----:B------:R-:W-:Y:S02]  /*7f90*/  UIADD3 UR4, UP0, UPT, UR62, 0x680, URZ ;  /* 0x000006803e047890 */ /* 0x000fe4000ff1e0ff */
[----:B------:R-:W-:Y:S02]  /*7fa0*/  UIADD3 UR13, UPT, UPT, UR49, 0x20, URZ ;  /* 0x00000020310d7890 */ /* 0x000fe4000fffe0ff */
[----:B------:R-:W-:Y:S02]  /*7fb0*/  UIADD3 UR12, UPT, UPT, UR43, 0x5200, URZ ;  /* 0x000052002b0c7890 */ /* 0x000fe4000fffe0ff */
[----:B------:R-:W-:Y:S01]  /*7fc0*/  UIADD3.X UR5, UPT, UPT, URZ, UR63, URZ, UP0, !UPT ;  /* 0x0000003fff057290 */ /* 0x000fe200087fe4ff */
[----:B------:R-:W-:Y:S01]  /*7fd0*/  UMOV UR14, UR50 ;  /* 0x00000032000e7c82 */ /* 0x000fe20008000000 */
[----:B------:R-:W-:Y:S01]  /*7fe0*/  UMOV UR15, UR36 ;  /* 0x00000024000f7c82 */ /* 0x000fe20008000000 */
[----:B------:R-:W-:Y:S02]  /*7ff0*/  UIADD3 UR9, UPT, UPT, UR49, 0xa0, URZ ;  /* 0x000000a031097890 */ /* 0x000fe4000fffe0ff */
[----:B------:R-:W-:Y:S01]  /*8000*/  UIADD3 UR8, UPT, UPT, UR43, 0x5a00, URZ ;  /* 0x00005a002b087890 */ /* 0x000fe2000fffe0ff */
[----:B------:R-:W-:Y:S03]  /*8010*/  UMOV UR10, UR50 ;  /* 0x00000032000a7c82 */ /* 0x000fe60008000000 */
[----:B------:R2:W-:Y:S01]  /*8020*/  UTMASTG.3D [UR12], [UR4] ;  /* 0x0000000c040073b5 */ /* 0x0005e20008010000 */
[----:B------:R-:W-:Y:S04]  /*8030*/  UMOV UR11, UR36 ;  /* 0x00000024000b7c82 */ /* 0x000fe80008000000 */
[----:B------:R2:W-:Y:S01]  /*8040*/  UTMASTG.3D [UR8], [UR4] ;  /* 0x00000008040073b5 */ /* 0x0005e20008010000 */
[----:B------:R0:W-:Y:S01]  /*8050*/  UTMACMDFLUSH ;  /* 0x00000000000079b7 */ /* 0x0001e20000000000 */
[----:B--2---:R-:W-:Y:S04]  /*8060*/  DEPBAR.LE SB0, 0x1 ;  /* 0x000080400000791a */ /* 0x004fe80000000000 */
.L_x_124:
[----:B------:R-:W-:Y:S05]  /*8070*/  BSYNC.RECONVERGENT B0 ;  /* 0x0000000000007941 */ /* 0x000fea0003800200 */
.L_x_123:
        /* <DEDUP_REMOVED lines=16> */
.L_x_128:
[----:B------:R-:W-:Y:S05]  /*8180*/  BSYNC B0 ;  /* 0x0000000000007941 */ /* 0x000fea0003800000 */
.L_x_127:
        /* <DEDUP_REMOVED lines=17> */
.L_x_126:
[----:B------:R-:W-:Y:S05]  /*82a0*/  BSYNC B1 ;  /* 0x0000000000017941 */ /* 0x000fea0003800000 */
.L_x_125:
        /* <DEDUP_REMOVED lines=21> */
.L_x_130:
        /* <DEDUP_REMOVED lines=17> */
[----:B------:R-:W-:Y:S01]  /*8510*/  ISETP.NE.AND P6, PT, R102, RZ, PT ;  /* 0x000000ff6600720c */ /* 0x000fe20003fc5270 */
[--C-:B------:R-:W-:Y:S01]  /*8520*/  HADD2.F32 R49, -RZ, R50.reuse.H0_H0 ;  /* 0x20000032ff317230 */ /* 0x100fe20000004100 */
[----:B----4-:R-:W-:Y:S01]  /*8530*/  F2FP.F16.E5M2.UNPACK_B R58, R76 ;  /* 0x0000004cff3a723e */ /* 0x010fe200020004ff */
[----:B------:R-:W-:Y:S01]  /*8540*/  HADD2.F32 R50, -RZ, R50.H1_H1 ;  /* 0x30000032ff327230 */ /* 0x000fe20000004100 */
[----:B------:R-:W-:Y:S01]  /*8550*/  F2FP.F16.E5M2.UNPACK_B R62, R77 ;  /* 0x0000004dff3e723e */ /* 0x000fe200020004ff */
[--C-:B------:R-:W-:Y:S01]  /*8560*/  HADD2.F32 R53, -RZ, R54.reuse.H0_H0 ;  /* 0x20000036ff357230 */ /* 0x100fe20000004100 */
[----:B------:R-:W-:Y:S01]  /*8570*/  F2FP.F16.E5M2.UNPACK_B R66, R78 ;  /* 0x0000004eff42723e */ /* 0x000fe200020004ff */
[----:B------:R-:W-:Y:S01]  /*8580*/  HADD2.F32 R54, -RZ, R54.H1_H1 ;  /* 0x30000036ff367230 */ /* 0x000fe20000004100 */
[----:B------:R-:W-:Y:S01]  /*8590*/  F2FP.F16.E5M2.UNPACK_B R70, R79 ;  /* 0x0000004fff46723e */ /* 0x000fe200020004ff */
[--C-:B------:R-:W-:Y:S01]  /*85a0*/  HADD2.F32 R57, -RZ, R58.reuse.H0_H0 ;  /* 0x2000003aff397230 */ /* 0x100fe20000004100 */
[----:B------:R-:W-:Y:S01]  /*85b0*/  F2FP.F16.E5M2.UNPACK_B R56, R75.H1 ;  /* 0x0000004bff38723e */ /* 0x000fe200030004ff */
[----:B------:R-:W-:Y:S01]  /*85c0*/  HADD2.F32 R58, -RZ, R58.H1_H1 ;  /* 0x3000003aff3a7230 */ /* 0x000fe20000004100 */
[----:B------:R-:W-:Y:S01]  /*85d0*/  F2FP.F16.E5M2.UNPACK_B R60, R76.H1 ;  /* 0x0000004cff3c723e */ /* 0x000fe200030004ff */
[--C-:B------:R-:W-:Y:S01]  /*85e0*/  HADD2.F32 R61, -RZ, R62.reuse.H0_H0 ;  /* 0x2000003eff3d7230 */ /* 0x100fe20000004100 */
[----:B------:R-:W-:Y:S01]  /*85f0*/  F2FP.F16.E5M2.UNPACK_B R64, R77.H1 ;  /* 0x0000004dff40723e */ /* 0x000fe200030004ff */
[----:B------:R-:W-:Y:S01]  /*8600*/  HADD2.F32 R62, -RZ, R62.H1_H1 ;  /* 0x3000003eff3e7230 */ /* 0x000fe20000004100 */
[----:B------:R-:W-:Y:S01]  /*8610*/  F2FP.F16.E5M2.UNPACK_B R68, R78.H1 ;  /* 0x0000004eff44723e */ /* 0x000fe200030004ff */
        /* <DEDUP_REMOVED lines=112> */
[----:B------:R-:W-:Y:S02]  /*8d20*/  UIADD3 UR4, UPT, UPT, UR43, 0x4200, URZ ;  /* 0x000042002b047890 */ /* 0x000fe4000fffe0ff */
[----:B------:R-:W-:Y:S01]  /*8d30*/  UIADD3 UR9, UPT, UPT, UR49, 0x40, URZ ;  /* 0x0000004031097890 */ /* 0x000fe2000fffe0ff */
[----:B------:R-:W-:Y:S01]  /*8d40*/  UMOV UR10, UR50 ;  /* 0x00000032000a7c82 */ /* 0x000fe20008000000 */
[----:B------:R-:W-:Y:S02]  /*8d50*/  UMOV UR11, UR36 ;  /* 0x00000024000b7c82 */ /* 0x000fe40008000000 */
[----:B------:R-:W-:Y:S01]  /*8d60*/  MOV R96, UR4 ;  /* 0x0000000400607c02 */ /* 0x000fe20008000f00 */
[----:B------:R-:W-:Y:S02]  /*8d70*/  UIADD3 UR4, UP0, UPT, UR62, 0x680, URZ ;  /* 0x000006803e047890 */ /* 0x000fe4000ff1e0ff */
[----:B------:R-:W-:Y:S01]  /*8d80*/  UIADD3 UR13, UPT, UPT, UR49, 0xc0, URZ ;  /* 0x000000c0310d7890 */ /* 0x000fe2000fffe0ff */
[----:B------:R-:W-:Y:S01]  /*8d90*/  R2UR UR8, R96 ;  /* 0x00000000600872ca */ /* 0x000fe200000e0000 */
[----:B------:R-:W-:Y:S02]  /*8da0*/  UIADD3.X UR5, UPT, UPT, URZ, UR63, URZ, UP0, !UPT ;  /* 0x0000003fff057290 */ /* 0x000fe400087fe4ff */
[----:B------:R-:W-:Y:S01]  /*8db0*/  UIADD3 UR12, UPT, UPT, UR43, 0x4a00, URZ ;  /* 0x00004a002b0c7890 */ /* 0x000fe2000fffe0ff */
[----:B------:R-:W-:Y:S01]  /*8dc0*/  UMOV UR14, UR50 ;  /* 0x00000032000e7c82 */ /* 0x000fe20008000000 */
[----:B------:R-:W-:Y:S08]  /*8dd0*/  UMOV UR15, UR36 ;  /* 0x00000024000f7c82 */ /* 0x000ff00008000000 */
[----:B------:R2:W-:Y:S01]  /*8de0*/  UTMASTG.3D [UR8], [UR4] ;  /* 0x00000008040073b5 */ /* 0x0005e20008010000 */
[----:B------:R2:W-:Y:S01]  /*8df0*/  UTMASTG.3D [UR12], [UR4] ;  /* 0x0000000c040073b5 */ /* 0x0005e20008010000 */
[----:B------:R0:W-:Y:S01]  /*8e00*/  UTMACMDFLUSH ;  /* 0x00000000000079b7 */ /* 0x0001e20000000000 */
[----:B--2---:R-:W-:Y:S04]  /*8e10*/  DEPBAR.LE SB0, 0x1 ;  /* 0x000080400000791a */ /* 0x004fe80000000000 */
.L_x_132:
[----:B------:R-:W-:Y:S05]  /*8e20*/  BSYNC.RECONVERGENT B0 ;  /* 0x0000000000007941 */ /* 0x000fea0003800200 */
.L_x_131:
        /* <DEDUP_REMOVED lines=16> */
.L_x_136:
[----:B------:R-:W-:Y:S05]  /*8f30*/  BSYNC B0 ;  /* 0x0000000000007941 */ /* 0x000fea0003800000 */
.L_x_135:
        /* <DEDUP_REMOVED lines=17> */
.L_x_134:
[----:B------:R-:W-:Y:S05]  /*9050*/  BSYNC B1 ;  /* 0x0000000000017941 */ /* 0x000fea0003800000 */
.L_x_133:
        /* <DEDUP_REMOVED lines=21> */
.L_x_138:
[----:B------:R-:W-:Y:S01]  /*91b0*/  ISETP.NE.AND P0, PT, R97, RZ, PT ;  /* 0x000000ff6100720c */ /* 0x000fe20003f05270 */
[----:B------:R-:W-:Y:S05]  /*91c0*/  WARPSYNC.ALL ;  /* 0x0000000000007948 */ /* 0x000fea0003800000 */
[----:B------:R-:W-:Y:S01]  /*91d0*/  R2UR UR4, R39 ;  /* 0x00000000270472ca */ /* 0x000fe200000e0000 */
[----:B------:R-:W-:Y:S01]  /*91e0*/  BSSY.RECONVERGENT B0, `(.L_x_139) ;  /* 0x000009f000007945 */ /* 0x000fe20003800200 */
[-C--:B---3--:R-:W-:Y:S02]  /*91f0*/  F2FP.F16.E5M2.UNPACK_B R42, R72.reuse ;  /* 0x00000048ff2a723e */ /* 0x088fe400020004ff */
[----:B------:R-:W-:Y:S02]  /*9200*/  F2FP.F16.E5M2.UNPACK_B R72, R72.H1 ;  /* 0x00000048ff48723e */ /* 0x000fe400030004ff */
[-C--:B------:R-:W-:Y:S01]  /*9210*/  F2FP.F16.E5M2.UNPACK_B R46, R73.reuse ;  /* 0x00000049ff2e723e */ /* 0x080fe200020004ff */
[--C-:B------:R-:W-:Y:S01]  /*9220*/  HADD2.F32 R40, -RZ, R42.reuse.H0_H0 ;  /* 0x2000002aff287230 */ /* 0x100fe20000004100 */
[----:B------:R-:W-:Y:S01]  /*9230*/  F2FP.F16.E5M2.UNPACK_B R73, R73.H1 ;  /* 0x00000049ff49723e */ /* 0x000fe200030004ff */
[----:B------:R-:W-:Y:S01]  /*9240*/  HADD2.F32 R42, -RZ, R42.H1_H1 ;  /* 0x3000002aff2a7230 */ /* 0x000fe20000004100 */
[-C--:B------:R-:W-:Y:S01]  /*9250*/  F2FP.F16.E5M2.UNPACK_B R50, R74.reuse ;  /* 0x0000004aff32723e */ /* 0x080fe200020004ff */
[----:B------:R-:W-:Y:S01]  /*9260*/  HADD2.F32 R43, -RZ, R72.H0_H0 ;  /* 0x20000048ff2b7230 */ /* 0x000fe20000004100 */
[----:B------:R-:W-:Y:S01]  /*9270*/  F2FP.F16.E5M2.UNPACK_B R74, R74.H1 ;  /* 0x0000004aff4a723e */ /* 0x000fe200030004ff */
[----:B------:R-:W2:Y:S01]  /*9280*/  LDTM.x32 R4, tmem[UR4+0x60] ;  /* 0x00006004000479ee */ /* 0x000ea200082c0000 */
[----:B------:R-:W-:Y:S01]  /*9290*/  NOP ;  /* 0x0000000000007918 */ /* 0x000fe20000000000 */
[----:B------:R-:W-:Y:S01]  /*92a0*/  IADD3 R90, PT, PT, R90, 0xc0, RZ ;  /* 0x000000c05a5a7810 */ /* 0x000fe20007ffe0ff */
[--C-:B------:R-:W-:Y:S01]  /*92b0*/  HADD2.F32 R45, -RZ, R46.reuse.H0_H0 ;  /* 0x2000002eff2d7230 */ /* 0x100fe20000004100 */
[----:B------:R-:W-:Y:S01]  /*92c0*/  F2FP.F16.E5M2.UNPACK_B R54, R75 ;  /* 0x0000004bff36723e */ /* 0x000fe200020004ff */
[----:B------:R-:W-:Y:S01]  /*92d0*/  HADD2.F32 R46, -RZ, R46.H1_H1 ;  /* 0x3000002eff2e7230 */ /* 0x000fe20000004100 */
[----:B------:R-:W-:Y:S01]  /*92e0*/  LOP3.LUT R90, R90, 0xfefffff8, RZ, 0xc0, !PT ;  /* 0xfefffff85a5a7812 */ /* 0x000fe200078ec0ff */
[--C-:B------:R-:W-:Y:S01]  /*92f0*/  HADD2.F32 R49, -RZ, R50.reuse.H0_H0 ;  /* 0x20000032ff317230 */ /* 0x100fe20000004100 */
[----:B----4-:R-:W-:Y:S01]  /*9300*/  F2FP.F16.E5M2.UNPACK_B R58, R76 ;  /* 0x0000004cff3a723e */ /* 0x010fe200020004ff */
[----:B------:R-:W-:Y:S01]  /*9310*/  HADD2.F32 R50, -RZ, R50.H1_H1 ;  /* 0x30000032ff327230 */ /* 0x000fe20000004100 */
[----:B--2---:R2:W-:Y:S01]  /*9320*/  SYNCS.ARRIVE.TRANS64.RED.A1T0 RZ, [R90+URZ], RZ ;  /* 0x000000ff5aff79a7 */ /* 0x0045e200081004ff */
[--C-:B------:R-:W-:Y:S01]  /*9330*/  HADD2.F32 R53, -RZ, R54.reuse.H0_H0 ;  /* 0x20000036ff357230 */ /* 0x100fe20000004100 */
[-C--:B------:R-:W-:Y:S01]  /*9340*/  F2FP.F16.E5M2.UNPACK_B R62, R77.reuse ;  /* 0x0000004dff3e723e */ /* 0x080fe200020004ff */
[----:B------:R-:W-:Y:S01]  /*9350*/  HADD2.F32 R54, -RZ, R54.H1_H1 ;  /* 0x30000036ff367230 */ /* 0x000fe20000004100 */
[----:B------:R-:W-:Y:S01]  /*9360*/  F2FP.F16.E5M2.UNPACK_B R77, R77.H1 ;  /* 0x0000004dff4d723e */ /* 0x000fe200030004ff */
        /* <DEDUP_REMOVED lines=8> */
[----:B------:R-:W-:Y:S02]  /*93f0*/  HADD2.F32 R64, -RZ, R77.H1_H1 ;  /* 0x3000004dff407230 */ /* 0x000fe40000004100 */
[C---:B------:R-:W-:Y:S01]  /*9400*/  FMUL R4, R38.reuse, R4 ;  /* 0x0000000426047220 */ /* 0x040fe20000400000 */
        /* <DEDUP_REMOVED lines=13> */
[--C-:B------:R-:W-:Y:S02]  /*94e0*/  HADD2.F32 R65, -RZ, R66.reuse.H0_H0 ;  /* 0x20000042ff417230 */ /* 0x100fe40000004100 */
[C---:B------:R-:W-:Y:S01]  /*94f0*/  FMUL R24, R38.reuse, R28 ;  /* 0x0000001c26187220 */ /* 0x040fe20000400000 */
[----:B------:R-:W-:Y:S02]  /*9500*/  HADD2.F32 R66, -RZ, R66.H1_H1 ;  /* 0x30000042ff427230 */ /* 0x000fe40000004100 */
[C---:B------:R-:W-:Y:S01]  /*9510*/  FMUL R25, R38.reuse, R29 ;  /* 0x0000001d26197220 */ /* 0x040fe20000400000 */
[--C-:B------:R-:W-:Y:S02]  /*9520*/  HADD2.F32 R69, -RZ, R70.reuse.H0_H0 ;  /* 0x20000046ff457230 */ /* 0x100fe40000004100 */
[C---:B------:R-:W-:Y:S01]  /*9530*/  FMUL R28, R38.reuse, R32 ;  /* 0x00000020261c7220 */ /* 0x040fe20000400000 */
[----:B------:R-:W-:Y:S02]  /*9540*/  HADD2.F32 R70, -RZ, R70.H1_H1 ;  /* 0x30000046ff467230 */ /* 0x000fe40000004100 */
[C---:B------:R-:W-:Y:S01]  /*9550*/  FMUL R29, R38.reuse, R33 ;  /* 0x00000021261d7220 */ /* 0x040fe20000400000 */
        /* <DEDUP_REMOVED lines=11> */
[C---:B------:R-:W-:Y:S01]  /*9610*/  FMUL R11, R38.reuse, R11 ;  /* 0x0000000b260b7220 */ /* 0x040fe20000400000 */
[----:B------:R-:W-:Y:S01]  /*9620*/  F2FP.F16.E5M2.UNPACK_B R78, R78.H1 ;  /* 0x0000004eff4e723e */ /* 0x000fe200030004ff */
[--C-:B------:R-:W-:Y:S01]  /*9630*/  HADD2.F32 R51, -RZ, R74.reuse.H0_H0 ;  /* 0x2000004aff337230 */ /* 0x100fe20000004100 */
[----:B------:R-:W-:Y:S01]  /*9640*/  F2FP.SATFINITE.E5M2.F32.PACK_AB_MERGE_C R100, R7, R6, RZ ;  /* 0x000000060764723e */ /* 0x000fe200048060ff */
[C---:B------:R-:W-:Y:S01]  /*9650*/  FFMA R11, R41.reuse, R48, R11 ;  /* 0x00000030290b7223 */ /* 0x040fe2000000000b */
[C---:B------:R-:W-:Y:S01]  /*9660*/  FFMA R12, R41.reuse, R49, R12 ;  /* 0x00000031290c7223 */ /* 0x040fe2000000000c */
[----:B------:R-:W-:Y:S01]  /*9670*/  FFMA R13, R41, R50, R13 ;  /* 0x00000032290d7223 */ /* 0x000fe2000000000d */
[----:B------:R-:W-:Y:S01]  /*9680*/  F2FP.SATFINITE.E5M2.F32.PACK_AB_MERGE_C R100, R5, R4, R100 ;  /* 0x000000040564723e */ /* 0x000fe20004806064 */
        /* <DEDUP_REMOVED lines=21> */
[----:B------:R-:W-:Y:S02]  /*97e0*/  HADD2.F32 R62, -RZ, R77.H0_H0 ;  /* 0x2000004dff3e7230 */ /* 0x000fe40000004100 */
[C---:B------:R-:W-:Y:S01]  /*97f0*/  FFMA R22, R41.reuse, R59, R22 ;  /* 0x0000003b29167223 */ /* 0x040fe20000000016 */
[C---:B------:R-:W-:Y:S01]  /*9800*/  FMUL R3, R38.reuse, R26 ;  /* 0x0000001a26037220 */ /* 0x040fe20000400000 */
[C---:B------:R-:W-:Y:S01]  /*9810*/  FFMA R23, R41.reuse, R60, R23 ;  /* 0x0000003c29177223 */ /* 0x040fe20000000017 */
[C---:B------:R-:W-:Y:S01]  /*9820*/  FMUL R27, R38.reuse, R27 ;  /* 0x0000001b261b7220 */ /* 0x040fe20000400000 */
[C---:B------:R-:W-:Y:S01]  /*9830*/  FFMA R0, R41.reuse, R61, R0 ;  /* 0x0000003d29007223 */ /* 0x040fe20000000000 */
[----:B------:R-:W-:Y:S01]  /*9840*/  F2FP.F16.E5M2.UNPACK_B R79, R79.H1 ;  /* 0x0000004fff4f723e */ /* 0x000fe200030004ff */
        /* <DEDUP_REMOVED lines=23> */
[----:B-1----:R-:W-:Y:S02]  /*99c0*/  F2FP.SATFINITE.E5M2.F32.PACK_AB_MERGE_C R104, R23, R22, RZ ;  /* 0x000000161768723e */ /* 0x002fe400048060ff */
        /* <DEDUP_REMOVED lines=8> */
[----:B------:R-:W-:Y:S03]  /*9a50*/  IADD3 R36, PT, PT, R36, 0x1, RZ ;  /* 0x0000000124247810 */ /* 0x000fe60007ffe0ff */
[----:B------:R2:W-:Y:S01]  /*9a60*/  STS.128 [R99+0x5200], R104 ;  /* 0x0052006863007388 */ /* 0x0005e20000000c00 */
[----:B------:R-:W-:Y:S01]  /*9a70*/  @!PT LDS RZ, [RZ] ;  /* 0x00000000fffff984 */ /* 0x000fe20000000800 */
[----:B------:R-:W-:Y:S01]  /*9a80*/  @!PT LDS RZ, [RZ] ;  /* 0x00000000fffff984 */ /* 0x000fe20000000800 */
[----:B------:R-:W-:Y:S01]  /*9a90*/  @!PT LDS RZ, [RZ] ;  /* 0x00000000fffff984 */ /* 0x000fe20000000800 */
[----:B------:R-:W-:Y:S01]  /*9aa0*/  @!PT LDS RZ, [RZ] ;  /* 0x00000000fffff984 */ /* 0x000fe20000000800 */
[----:B------:R1:W-:Y:S07]  /*9ab0*/  MEMBAR.ALL.CTA ;  /* 0x0000000000007992 */ /* 0x0003ee0000008000 */
[----:B-1----:R-:W1:Y:S02]  /*9ac0*/  FENCE.VIEW.ASYNC.S ;  /* 0x00000000000073c6 */ /* 0x002e640000000000 */
[----:B-1----:R-:W-:Y:S06]  /*9ad0*/  BAR.SYNC.DEFER_BLOCKING 0x1, 0x80 ;  /* 0x0042000000007b1d */ /* 0x002fec0000010000 */
        /* <DEDUP_REMOVED lines=14> */
[----:B-1----:R-:W-:Y:S04]  /*9bc0*/  DEPBAR.LE SB0, 0x1 ;  /* 0x000080400000791a */ /* 0x002fe80000000000 */
.L_x_140:
[----:B------:R-:W-:Y:S05]  /*9bd0*/  BSYNC.RECONVERGENT B0 ;  /* 0x0000000000007941 */ /* 0x000fea0003800200 */
.L_x_139:
[----:B------:R-:W-:Y:S01]  /*9be0*/  R2UR UR4, R88 ;  /* 0x00000000580472ca */ /* 0x000fe200000e0000 */
[----:B------:R-:W-:Y:S01]  /*9bf0*/  BAR.SYNC.DEFER_BLOCKING 0x1, 0x80 ;  /* 0x0042000000007b1d */ /* 0x000fe20000010000 */
[----:B------:R-:W-:Y:S01]  /*9c00*/  ISETP.NE.AND P0, PT, R91, 0x2, PT ;  /* 0x000000025b00780c */ /* 0x000fe20003f05270 */
[----:B------:R-:W-:Y:S01]  /*9c10*/  UISETP.NE.AND UP0, UPT, UR44, URZ, UPT ;  /* 0x000000ff2c00728c */ /* 0x000fe2000bf05270 */
[----:B------:R-:W-:Y:S01]  /*9c20*/  ISETP.NE.AND P1, PT, R36, 0x4, PT ;  /* 0x000000042400780c */ /* 0x000fe20003f25270 */
[----:B------:R-:W-:Y:S01]  /*9c30*/  UIADD3 UR32, UPT, UPT, UR37, UR59, URZ ;  /* 0x0000003b25207290 */ /* 0x000fe2000fffe0ff */
[----:B------:R-:W-:Y:S02]  /*9c40*/  SEL R3, RZ, 0x1, P0 ;  /* 0x00000001ff037807 */ /* 0x000fe40000000000 */
[----:B------:R-:W-:Y:S02]  /*9c50*/  SEL R0, RZ, 0x1, P1 ;  /* 0x00000001ff007807 */ /* 0x000fe40000800000 */
[----:B------:R-:W-:Y:S02]  /*9c60*/  LOP3.LUT R94, R94, R3, RZ, 0x3c, !PT ;  /* 0x000000035e5e7212 */ /* 0x000fe400078e3cff */
[----:B------:R-:W-:Y:S01]  /*9c70*/  LOP3.LUT R95, R95, R0, RZ, 0x3c, !PT ;  /* 0x000000005f5f7212 */ /* 0x000fe200078e3cff */
[----:B------:R-:W-:Y:S01]  /*9c80*/  UIADD3 UR20, UPT, UPT, UR38, UR4, URZ ;  /* 0x0000000426147290 */ /* 0x000fe2000fffe0ff */
[----:B------:R-:W-:Y:S02]  /*9c90*/  SEL R91, R91, RZ, P0 ;  /* 0x000000ff5b5b7207 */ /* 0x000fe40000000000 */
[----:B------:R-:W-:Y:S01]  /*9ca0*/  SEL R36, R36, RZ, P1 ;  /* 0x000000ff24247207 */ /* 0x000fe20000800000 */
[----:B------:R-:W-:Y:S01]  /*9cb0*/  UMOV UR36, UR58 ;  /* 0x0000003a00247c82 */ /* 0x000fe20008000000 */
[----:B------:R-:W-:Y:S07]  /*9cc0*/  BRA.U UP0, `(.L_x_141) ;  /* 0xffffffb900ac7547 */ /* 0x000fee000b83ffff */
[----:B------:R-:W-:Y:S05]  /*9cd0*/  EXIT ;  /* 0x000000000000794d */ /* 0x000fea0003800000 */
.L_x_24:
[----:B-1----:R1:W2:Y:S02]  /*9ce0*/  SYNCS.PHASECHK.TRANS64.TRYWAIT P0, [R0+URZ+0xf0], R3 ;  /* 0x0000f003000075a7 */ /* 0x0022a400080011ff */
[----:B--2---:R-:W-:Y:S05]  /*9cf0*/  @!P0 NANOSLEEP.SYNCS 0x989680 ;  /* 0x009896800000895d */ /* 0x004fea0003900000 */
[----:B------:R-:W2:Y:S02]  /*9d00*/  @!P0 SYNCS.PHASECHK.TRANS64 P0, [R0+URZ+0xf0], R3 ;  /* 0x0000f003000085a7 */ /* 0x000ea400080010ff */
[----:B--2---:R-:W-:Y:S05]  /*9d10*/  @!P0 BRA `(.L_x_24) ;  /* 0xfffffffc00f08947 */ /* 0x004fea000383ffff */
[----:B------:R-:W-:Y:S05]  /*9d20*/  BRA `(.L_x_142) ;  /* 0xffffff7c00387947 */ /* 0x000fea000383ffff */
.L_x_27:
[----:B-1----:R-:W-:-:S07]  /*9d30*/  MOV R0, UR33 ;  /* 0x0000002100007c02 */ /* 0x002fce0008000f00 */
.L_x_143:
[----:B-1----:R1:W2:Y:S02]  /*9d40*/  SYNCS.PHASECHK.TRANS64.TRYWAIT P0, [R0+URZ+0x18], R3 ;  /* 0x00001803000075a7 */ /* 0x0022a400080011ff */
[----:B--2---:R-:W-:Y:S05]  /*9d50*/  @!P0 NANOSLEEP.SYNCS 0x989680 ;  /* 0x009896800000895d */ /* 0x004fea0003900000 */
[----:B------:R-:W2:Y:S02]  /*9d60*/  @!P0 SYNCS.PHASECHK.TRANS64 P0, [R0+URZ+0x18], R3 ;  /* 0x00001803000085a7 */ /* 0x000ea400080010ff */
[----:B--2---:R-:W-:Y:S05]  /*9d70*/  @!P0 BRA `(.L_x_143) ;  /* 0xfffffffc00f08947 */ /* 0x004fea000383ffff */
[----:B------:R-:W-:Y:S05]  /*9d80*/  BRA `(.L_x_26) ;  /* 0xffffff7c00887947 */ /* 0x000fea000383ffff */
.L_x_34:
[----:B-1----:R-:W-:-:S07]  /*9d90*/  MOV R0, UR17 ;  /* 0x0000001100007c02 */ /* 0x002fce0008000f00 */
.L_x_144:
[----:B-1----:R1:W2:Y:S02]  /*9da0*/  SYNCS.PHASECHK.TRANS64.TRYWAIT P0, [R0+URZ+0x18], R3 ;  /* 0x00001803000075a7 */ /* 0x0022a400080011ff */
[----:B--2---:R-:W-:Y:S05]  /*9db0*/  @!P0 NANOSLEEP.SYNCS 0x989680 ;  /* 0x009896800000895d */ /* 0x004fea0003900000 */
[----:B------:R-:W2:Y:S02]  /*9dc0*/  @!P0 SYNCS.PHASECHK.TRANS64 P0, [R0+URZ+0x18], R3 ;  /* 0x00001803000085a7 */ /* 0x000ea400080010ff */
[----:B--2---:R-:W-:Y:S05]  /*9dd0*/  @!P0 BRA `(.L_x_144) ;  /* 0xfffffffc00f08947 */ /* 0x004fea000383ffff */
[----:B------:R-:W-:Y:S05]  /*9de0*/  BRA `(.L_x_33) ;  /* 0xffffff8000487947 */ /* 0x000fea000383ffff */
.L_x_39:
[----:B-1----:R1:W2:Y:S02]  /*9df0*/  SYNCS.PHASECHK.TRANS64.TRYWAIT P0, [R3+URZ+0x80], R0 ;  /* 0x00008000030075a7 */ /* 0x0022a400080011ff */
[----:B--2---:R-:W-:Y:S05]  /*9e00*/  @!P0 NANOSLEEP.SYNCS 0x989680 ;  /* 0x009896800000895d */ /* 0x004fea0003900000 */
[----:B------:R-:W2:Y:S02]  /*9e10*/  @!P0 SYNCS.PHASECHK.TRANS64 P0, [R3+URZ+0x80], R0 ;  /* 0x00008000030085a7 */ /* 0x000ea400080010ff */
[----:B--2---:R-:W-:Y:S05]  /*9e20*/  @!P0 BRA `(.L_x_39) ;  /* 0xfffffffc00f08947 */ /* 0x004fea000383ffff */
[----:B------:R-:W-:Y:S05]  /*9e30*/  BRA `(.L_x_145) ;  /* 0xffffff8000ec7947 */ /* 0x000fea000383ffff */
.L_x_43:
[----:B-1----:R-:W-:-:S07]  /*9e40*/  MOV R0, UR4 ;  /* 0x0000000400007c02 */ /* 0x002fce0008000f00 */
.L_x_146:
[----:B-1----:R1:W2:Y:S02]  /*9e50*/  SYNCS.PHASECHK.TRANS64.TRYWAIT P0, [R0+URZ], R3 ;  /* 0x00000003000075a7 */ /* 0x0022a400080011ff */
[----:B--2---:R-:W-:Y:S05]  /*9e60*/  @!P0 NANOSLEEP.SYNCS 0x989680 ;  /* 0x009896800000895d */ /* 0x004fea0003900000 */
[----:B------:R-:W2:Y:S02]  /*9e70*/  @!P0 SYNCS.PHASECHK.TRANS64 P0, [R0+URZ], R3 ;  /* 0x00000003000085a7 */ /* 0x000ea400080010ff */
[----:B--2---:R-:W-:Y:S05]  /*9e80*/  @!P0 BRA `(.L_x_146) ;  /* 0xfffffffc00f08947 */ /* 0x004fea000383ffff */
[----:B------:R-:W-:Y:S05]  /*9e90*/  BRA `(.L_x_147) ;  /* 0xffffff8800947947 */ /* 0x000fea000383ffff */
.L_x_44:
[----:B------:R-:W-:-:S07]  /*9ea0*/  MOV R0, UR5 ;  /* 0x0000000500007c02 */ /* 0x000fce0008000f00 */
.L_x_148:
[----:B-1----:R1:W2:Y:S02]  /*9eb0*/  SYNCS.PHASECHK.TRANS64.TRYWAIT P0, [R0+URZ], R3 ;  /* 0x00000003000075a7 */ /* 0x0022a400080011ff */
[----:B--2---:R-:W-:Y:S05]  /*9ec0*/  @!P0 NANOSLEEP.SYNCS 0x989680 ;  /* 0x009896800000895d */ /* 0x004fea0003900000 */
[----:B------:R-:W2:Y:S02]  /*9ed0*/  @!P0 SYNCS.PHASECHK.TRANS64 P0, [R0+URZ], R3 ;  /* 0x00000003000085a7 */ /* 0x000ea400080010ff */
[----:B--2---:R-:W-:Y:S05]  /*9ee0*/  @!P0 BRA `(.L_x_148) ;  /* 0xfffffffc00f08947 */ /* 0x004fea000383ffff */
[----:B------:R-:W-:Y:S05]  /*9ef0*/  BRA `(.L_x_149) ;  /* 0xffffff8800a07947 */ /* 0x000fea000383ffff */
.L_x_47:
[----:B-1----:R1:W2:Y:S02]  /*9f00*/  SYNCS.PHASECHK.TRANS64.TRYWAIT P0, [R2+URZ+0xe0], R5 ;  /* 0x0000e005020075a7 */ /* 0x0022a400080011ff */
[----:B--2---:R-:W-:Y:S05]  /*9f10*/  @!P0 NANOSLEEP.SYNCS 0x989680 ;  /* 0x009896800000895d */ /* 0x004fea0003900000 */
[----:B------:R-:W2:Y:S02]  /*9f20*/  @!P0 SYNCS.PHASECHK.TRANS64 P0, [R2+URZ+0xe0], R5 ;  /* 0x0000e005020085a7 */ /* 0x000ea400080010ff */
[----:B--2---:R-:W-:Y:S05]  /*9f30*/  @!P0 BRA `(.L_x_47) ;  /* 0xfffffffc00f08947 */ /* 0x004fea000383ffff */
[----:B------:R-:W-:Y:S05]  /*9f40*/  BRA `(.L_x_150) ;  /* 0xffffff8800fc7947 */ /* 0x000fea000383ffff */
.L_x_48:
[----:B------:R-:W-:-:S07]  /*9f50*/  MOV R2, UR4 ;  /* 0x0000000400027c02 */ /* 0x000fce0008000f00 */
.L_x_151:
[----:B-1----:R1:W2:Y:S02]  /*9f60*/  SYNCS.PHASECHK.TRANS64.TRYWAIT P0, [R2+URZ+0x90], R5 ;  /* 0x00009005020075a7 */ /* 0x0022a400080011ff */
[----:B--2---:R-:W-:Y:S05]  /*9f70*/  @!P0 NANOSLEEP.SYNCS 0x989680 ;  /* 0x009896800000895d */ /* 0x004fea0003900000 */
[----:B------:R-:W2:Y:S02]  /*9f80*/  @!P0 SYNCS.PHASECHK.TRANS64 P0, [R2+URZ+0x90], R5 ;  /* 0x00009005020085a7 */ /* 0x000ea400080010ff */
[----:B--2---:R-:W-:Y:S05]  /*9f90*/  @!P0 BRA `(.L_x_151) ;  /* 0xfffffffc00f08947 */ /* 0x004fea000383ffff */
[----:B------:R-:W-:Y:S05]  /*9fa0*/  BRA `(.L_x_152) ;  /* 0xffffff8c000c7947 */ /* 0x000fea000383ffff */
.L_x_49:
[----:B-1----:R1:W2:Y:S02]  /*9fb0*/  SYNCS.PHASECHK.TRANS64.TRYWAIT P1, [R2+URZ+0x80], R5 ;  /* 0x00008005020075a7 */ /* 0x0022a400080211ff */
[----:B--2---:R-:W-:Y:S05]  /*9fc0*/  @!P1 NANOSLEEP.SYNCS 0x989680 ;  /* 0x009896800000995d */ /* 0x004fea0003900000 */
[----:B------:R-:W2:Y:S02]  /*9fd0*/  @!P1 SYNCS.PHASECHK.TRANS64 P1, [R2+URZ+0x80], R5 ;  /* 0x00008005020095a7 */ /* 0x000ea400080210ff */
[----:B--2---:R-:W-:Y:S05]  /*9fe0*/  @!P1 BRA `(.L_x_49) ;  /* 0xfffffffc00f09947 */ /* 0x004fea000383ffff */
[----:B------:R-:W-:Y:S05]  /*9ff0*/  BRA `(.L_x_153) ;  /* 0xffffff8c003c7947 */ /* 0x000fea000383ffff */
.L_x_52:
[----:B------:R-:W-:-:S07]  /*a000*/  MOV R0, UR4 ;  /* 0x0000000400007c02 */ /* 0x000fce0008000f00 */
.L_x_154:
[----:B-1----:R1:W2:Y:S02]  /*a010*/  SYNCS.PHASECHK.TRANS64.TRYWAIT P0, [R0+URZ+0x90], R3 ;  /* 0x00009003000075a7 */ /* 0x0022a400080011ff */
[----:B--2---:R-:W-:Y:S05]  /*a020*/  @!P0 NANOSLEEP.SYNCS 0x989680 ;  /* 0x009896800000895d */ /* 0x004fea0003900000 */
[----:B------:R-:W2:Y:S02]  /*a030*/  @!P0 SYNCS.PHASECHK.TRANS64 P0, [R0+URZ+0x90], R3 ;  /* 0x00009003000085a7 */ /* 0x000ea400080010ff */
[----:B--2---:R-:W-:Y:S05]  /*a040*/  @!P0 BRA `(.L_x_154) ;  /* 0xfffffffc00f08947 */ /* 0x004fea000383ffff */
[----:B------:R-:W-:Y:S05]  /*a050*/  BRA `(.L_x_51) ;  /* 0xffffff8c00907947 */ /* 0x000fea000383ffff */
.L_x_61:
[----:B-1----:R-:W-:-:S04]  /*a060*/  MOV R0, UR5 ;  /* 0x0000000500007c02 */ /* 0x002fc80008000f00 */
[----:B------:R1:W2:Y:S03]  /*a070*/  SYNCS.PHASECHK.TRANS64.TRYWAIT P0, [R0+URZ+0x8], R7 ;  /* 0x00000807000075a7 */ /* 0x0002a600080011ff */
[----:B--2---:R-:W-:Y:S05]  /*a080*/  @!P0 NANOSLEEP.SYNCS 0x989680 ;  /* 0x009896800000895d */ /* 0x004fea0003900000 */
[----:B------:R-:W2:Y:S02]  /*a090*/  @!P0 SYNCS.PHASECHK.TRANS64 P0, [R0+URZ+0x8], R7 ;  /* 0x00000807000085a7 */ /* 0x000ea400080010ff */
[----:B--2---:R-:W-:Y:S05]  /*a0a0*/  @!P0 BRA `(.L_x_61) ;  /* 0xfffffffc00ec8947 */ /* 0x004fea000383ffff */
[----:B------:R-:W-:Y:S05]  /*a0b0*/  BRA `(.L_x_60) ;  /* 0xffffff9000447947 */ /* 0x000fea000383ffff */
.L_x_63:
[----:B------:R-:W-:Y:S01]  /*a0c0*/  BSSY B0, `(.L_x_155) ;  /* 0x0000006000007945 */ /* 0x000fe20003800000 */
[----:B------:R-:W-:-:S07]  /*a0d0*/  MOV R15, 0xffffffff ;  /* 0xffffffff000f7802 */ /* 0x000fce0000000f00 */
[----:B-1---5:R-:W-:Y:S05]  /*a0e0*/  WARPSYNC.COLLECTIVE R15, `(.L_x_156) ;  /* 0x000000000f0c7348 */ /* 0x022fea0003c00000 */
[----:B------:R-:W-:Y:S02]  /*a0f0*/  ELECT P6, UR79, PT ;  /* 0x00000000004f782f */ /* 0x000fe400038c0000 */
[----:B------:R-:W-:Y:S01]  /*a100*/  MOV R14, UR79 ;  /* 0x0000004f000e7c02 */ /* 0x000fe20008000f00 */
[----:B-1---5:R-:W-:Y:S10]  /*a110*/  ENDCOLLECTIVE ;  /* 0x000000000000791b */ /* 0x022ff40003800000 */
.L_x_156:
[----:B------:R-:W-:Y:S05]  /*a120*/  BSYNC B0 ;  /* 0x0000000000007941 */ /* 0x000fea0003800000 */
.L_x_155:
[----:B------:R-:W-:Y:S05]  /*a130*/  BRA `(.L_x_157) ;  /* 0xffffff9000747947 */ /* 0x000fea000383ffff */
.L_x_65:
[----:B-1----:R-:W-:-:S04]  /*a140*/  MOV R0, UR5 ;  /* 0x0000000500007c02 */ /* 0x002fc80008000f00 */
[----:B------:R1:W2:Y:S03]  /*a150*/  SYNCS.PHASECHK.TRANS64.TRYWAIT P0, [R0+URZ+0x8], R5 ;  /* 0x00000805000075a7 */ /* 0x0002a600080011ff */
[----:B--2---:R-:W-:Y:S05]  /*a160*/  @!P0 NANOSLEEP.SYNCS 0x989680 ;  /* 0x009896800000895d */ /* 0x004fea0003900000 */
[----:B------:R-:W2:Y:S02]  /*a170*/  @!P0 SYNCS.PHASECHK.TRANS64 P0, [R0+URZ+0x8], R5 ;  /* 0x00000805000085a7 */ /* 0x000ea400080010ff */
[----:B--2---:R-:W-:Y:S05]  /*a180*/  @!P0 BRA `(.L_x_65) ;  /* 0xfffffffc00ec8947 */ /* 0x004fea000383ffff */
[----:B------:R-:W-:Y:S05]  /*a190*/  BRA `(.L_x_64) ;  /* 0xffffff9000787947 */ /* 0x000fea000383ffff */
.L_x_66:
[----:B-1----:R1:W2:Y:S02]  /*a1a0*/  SYNCS.PHASECHK.TRANS64.TRYWAIT P0, [R0+URZ+0x80], R5 ;  /* 0x00008005000075a7 */ /* 0x0022a400080011ff */
[----:B--2---:R-:W-:Y:S05]  /*a1b0*/  @!P0 NANOSLEEP.SYNCS 0x989680 ;  /* 0x009896800000895d */ /* 0x004fea0003900000 */
[----:B------:R-:W2:Y:S02]  /*a1c0*/  @!P0 SYNCS.PHASECHK.TRANS64 P0, [R0+URZ+0x80], R5 ;  /* 0x00008005000085a7 */ /* 0x000ea400080010ff */
[----:B--2---:R-:W-:Y:S05]  /*a1d0*/  @!P0 BRA `(.L_x_66) ;  /* 0xfffffffc00f08947 */ /* 0x004fea000383ffff */
[----:B------:R-:W-:Y:S05]  /*a1e0*/  BRA `(.L_x_158) ;  /* 0xffffff94004c7947 */ /* 0x000fea000383ffff */
.L_x_68:
[----:B------:R-:W-:-:S07]  /*a1f0*/  MOV R0, UR19 ;  /* 0x0000001300007c02 */ /* 0x000fce0008000f00 */
.L_x_159:
[----:B-1----:R1:W2:Y:S02]  /*a200*/  SYNCS.PHASECHK.TRANS64.TRYWAIT P0, [R0+URZ+0xc0], R5 ;  /* 0x0000c005000075a7 */ /* 0x0022a400080011ff */
[----:B--2---:R-:W-:Y:S05]  /*a210*/  @!P0 NANOSLEEP.SYNCS 0x989680 ;  /* 0x009896800000895d */ /* 0x004fea0003900000 */
[----:B------:R-:W2:Y:S02]  /*a220*/  @!P0 SYNCS.PHASECHK.TRANS64 P0, [R0+URZ+0xc0], R5 ;  /* 0x0000c005000085a7 */ /* 0x000ea400080010ff */
[----:B--2---:R-:W-:Y:S05]  /*a230*/  @!P0 BRA `(.L_x_159) ;  /* 0xfffffffc00f08947 */ /* 0x004fea000383ffff */
[----:B------:R-:W-:Y:S05]  /*a240*/  BRA `(.L_x_160) ;  /* 0xffffff9400947947 */ /* 0x000fea000383ffff */
.L_x_71:
[----:B------:R-:W-:Y:S07]  /*a250*/  MOV R0, UR6 ;  /* 0x0000000600007c02 */ /* 0x000fee0008000f00 */
.L_x_161:
[----:B-1----:R1:W2:Y:S02]  /*a260*/  SYNCS.PHASECHK.TRANS64.TRYWAIT P0, [R0+URZ], R5 ;  /* 0x00000005000075a7 */ /* 0x0022a400080011ff */
[----:B--2---:R-:W-:Y:S05]  /*a270*/  @!P0 NANOSLEEP.SYNCS 0x989680 ;  /* 0x009896800000895d */ /* 0x004fea0003900000 */
[----:B------:R-:W2:Y:S02]  /*a280*/  @!P0 SYNCS.PHASECHK.TRANS64 P0, [R0+URZ], R5 ;  /* 0x00000005000085a7 */ /* 0x000ea400080010ff */
[----:B--2---:R-:W-:Y:S05]  /*a290*/  @!P0 BRA `(.L_x_161) ;  /* 0xfffffffc00f08947 */ /* 0x004fea000383ffff */
[----:B------:R-:W-:Y:S05]  /*a2a0*/  BRA `(.L_x_70) ;  /* 0xffffff9400ac7947 */ /* 0x000fea000383ffff */
.L_x_75:
[----:B-1----:R-:W-:-:S07]  /*a2b0*/  MOV R0, UR4 ;  /* 0x0000000400007c02 */ /* 0x002fce0008000f00 */
.L_x_162:
[----:B-1----:R1:W2:Y:S02]  /*a2c0*/  SYNCS.PHASECHK.TRANS64.TRYWAIT P0, [R0+URZ], R3 ;  /* 0x00000003000075a7 */ /* 0x0022a400080011ff */
[----:B--2---:R-:W-:Y:S05]  /*a2d0*/  @!P0 NANOSLEEP.SYNCS 0x989680 ;  /* 0x009896800000895d */ /* 0x004fea0003900000 */
[----:B------:R-:W2:Y:S02]  /*a2e0*/  @!P0 SYNCS.PHASECHK.TRANS64 P0, [R0+URZ], R3 ;  /* 0x00000003000085a7 */ /* 0x000ea400080010ff */
[----:B--2---:R-:W-:Y:S05]  /*a2f0*/  @!P0 BRA `(.L_x_162) ;  /* 0xfffffffc00f08947 */ /* 0x004fea000383ffff */
[----:B------:R-:W-:Y:S05]  /*a300*/  BRA `(.L_x_163) ;  /* 0xffffff9800647947 */ /* 0x000fea000383ffff */
.L_x_76:
[----:B------:R-:W-:-:S07]  /*a310*/  MOV R0, UR5 ;  /* 0x0000000500007c02 */ /* 0x000fce0008000f00 */
.L_x_164:
[----:B-1----:R1:W2:Y:S02]  /*a320*/  SYNCS.PHASECHK.TRANS64.TRYWAIT P0, [R0+URZ], R3 ;  /* 0x00000003000075a7 */ /* 0x0022a400080011ff */
[----:B--2---:R-:W-:Y:S05]  /*a330*/  @!P0 NANOSLEEP.SYNCS 0x989680 ;  /* 0x009896800000895d */ /* 0x004fea0003900000 */
[----:B------:R-:W2:Y:S02]  /*a340*/  @!P0 SYNCS.PHASECHK.TRANS64 P0, [R0+URZ], R3 ;  /* 0x00000003000085a7 */ /* 0x000ea400080010ff */
[----:B--2---:R-:W-:Y:S05]  /*a350*/  @!P0 BRA `(.L_x_164) ;  /* 0xfffffffc00f08947 */ /* 0x004fea000383ffff */
[----:B------:R-:W-:Y:S05]  /*a360*/  BRA `(.L_x_165) ;  /* 0xffffff9800707947 */ /* 0x000fea000383ffff */
.L_x_77:
[----:B------:R-:W-:-:S07]  /*a370*/  MOV R0, UR5 ;  /* 0x0000000500007c02 */ /* 0x000fce0008000f00 */
.L_x_166:
[----:B-1----:R1:W2:Y:S02]  /*a380*/  SYNCS.PHASECHK.TRANS64.TRYWAIT P0, [R0+URZ], R3 ;  /* 0x00000003000075a7 */ /* 0x0022a400080011ff */
[----:B--2---:R-:W-:Y:S05]  /*a390*/  @!P0 NANOSLEEP.SYNCS 0x989680 ;  /* 0x009896800000895d */ /* 0x004fea0003900000 */
[----:B------:R-:W2:Y:S02]  /*a3a0*/  @!P0 SYNCS.PHASECHK.TRANS64 P0, [R0+URZ], R3 ;  /* 0x00000003000085a7 */ /* 0x000ea400080010ff */
[----:B--2---:R-:W-:Y:S05]  /*a3b0*/  @!P0 BRA `(.L_x_166) ;  /* 0xfffffffc00f08947 */ /* 0x004fea000383ffff */
[----:B------:R-:W-:Y:S05]  /*a3c0*/  BRA `(.L_x_167) ;  /* 0xffffff98007c7947 */ /* 0x000fea000383ffff */
.L_x_80:
[----:B------:R-:W-:-:S07]  /*a3d0*/  MOV R0, UR13 ;  /* 0x0000000d00007c02 */ /* 0x000fce0008000f00 */
.L_x_168:
[----:B-1----:R1:W2:Y:S02]  /*a3e0*/  SYNCS.PHASECHK.TRANS64.TRYWAIT P1, [R0+URZ+0x100], R3 ;  /* 0x00010003000075a7 */ /* 0x0022a400080211ff */
[----:B--2---:R-:W-:Y:S05]  /*a3f0*/  @!P1 NANOSLEEP.SYNCS 0x989680 ;  /* 0x009896800000995d */ /* 0x004fea0003900000 */
[----:B------:R-:W2:Y:S02]  /*a400*/  @!P1 SYNCS.PHASECHK.TRANS64 P1, [R0+URZ+0x100], R3 ;  /* 0x00010003000095a7 */ /* 0x000ea400080210ff */
[----:B--2---:R-:W-:Y:S05]  /*a410*/  @!P1 BRA `(.L_x_168) ;  /* 0xfffffffc00f09947 */ /* 0x004fea000383ffff */
[----:B------:R-:W-:Y:S05]  /*a420*/  BRA `(.L_x_169) ;  /* 0xffffff9800c87947 */ /* 0x000fea000383ffff */
.L_x_85:
[----:B--2---:R2:W3:Y:S02]  /*a430*/  SYNCS.PHASECHK.TRANS64.TRYWAIT P0, [R12+URZ+0x80], R9 ;  /* 0x000080090c0075a7 */ /* 0x0044e400080011ff */
[----:B---3--:R-:W-:Y:S05]  /*a440*/  @!P0 NANOSLEEP.SYNCS 0x989680 ;  /* 0x009896800000895d */ /* 0x008fea0003900000 */
[----:B------:R-:W3:Y:S02]  /*a450*/  @!P0 SYNCS.PHASECHK.TRANS64 P0, [R12+URZ+0x80], R9 ;  /* 0x000080090c0085a7 */ /* 0x000ee400080010ff */
[----:B---3--:R-:W-:Y:S05]  /*a460*/  @!P0 BRA `(.L_x_85) ;  /* 0xfffffffc00f08947 */ /* 0x008fea000383ffff */
[----:B------:R-:W-:Y:S05]  /*a470*/  BRA `(.L_x_170) ;  /* 0xffffff9c00fc7947 */ /* 0x000fea000383ffff */
.L_x_88:
[----:B------:R-:W-:Y:S07]  /*a480*/  MOV R0, UR21 ;  /* 0x0000001500007c02 */ /* 0x000fee0008000f00 */
.L_x_171:
[----:B--2---:R2:W3:Y:S02]  /*a490*/  SYNCS.PHASECHK.TRANS64.TRYWAIT P2, [R0+URZ+0x78], R11 ;  /* 0x0000780b000075a7 */ /* 0x0044e400080411ff */
[----:B---3--:R-:W-:Y:S05]  /*a4a0*/  @!P2 NANOSLEEP.SYNCS 0x989680 ;  /* 0x009896800000a95d */ /* 0x008fea0003900000 */
[----:B------:R-:W3:Y:S02]  /*a4b0*/  @!P2 SYNCS.PHASECHK.TRANS64 P2, [R0+URZ+0x78], R11 ;  /* 0x0000780b0000a5a7 */ /* 0x000ee400080410ff */
[----:B---3--:R-:W-:Y:S05]  /*a4c0*/  @!P2 BRA `(.L_x_171) ;  /* 0xfffffffc00f0a947 */ /* 0x008fea000383ffff */
[----:B------:R-:W-:Y:S05]  /*a4d0*/  BRA `(.L_x_87) ;  /* 0xffffffa400647947 */ /* 0x000fea000383ffff */
.L_x_91:
[----:B--2---:R-:W-:Y:S07]  /*a4e0*/  MOV R0, UR21 ;  /* 0x0000001500007c02 */ /* 0x004fee0008000f00 */
.L_x_172:
[----:B--2---:R2:W3:Y:S02]  /*a4f0*/  SYNCS.PHASECHK.TRANS64.TRYWAIT P0, [R0+URZ+0x50], R9 ;  /* 0x00005009000075a7 */ /* 0x0044e400080011ff */
[----:B---3--:R-:W-:Y:S05]  /*a500*/  @!P0 NANOSLEEP.SYNCS 0x989680 ;  /* 0x009896800000895d */ /* 0x008fea0003900000 */
[----:B------:R-:W3:Y:S02]  /*a510*/  @!P0 SYNCS.PHASECHK.TRANS64 P0, [R0+URZ+0x50], R9 ;  /* 0x00005009000085a7 */ /* 0x000ee400080010ff */
[----:B---3--:R-:W-:Y:S05]  /*a520*/  @!P0 BRA `(.L_x_172) ;  /* 0xfffffffc00f08947 */ /* 0x008fea000383ffff */
[----:B------:R-:W-:Y:S05]  /*a530*/  BRA `(.L_x_173) ;  /* 0xffffffa400c07947 */ /* 0x000fea000383ffff */
.L_x_92:
[----:B------:R-:W-:Y:S07]  /*a540*/  MOV R0, UR21 ;  /* 0x0000001500007c02 */ /* 0x000fee0008000f00 */
.L_x_174:
[----:B--2---:R2:W3:Y:S02]  /*a550*/  SYNCS.PHASECHK.TRANS64.TRYWAIT P0, [R0+URZ+0x58], R9 ;  /* 0x00005809000075a7 */ /* 0x0044e400080011ff */
[----:B---3--:R-:W-:Y:S05]  /*a560*/  @!P0 NANOSLEEP.SYNCS 0x989680 ;  /* 0x009896800000895d */ /* 0x008fea0003900000 */
[----:B------:R-:W3:Y:S02]  /*a570*/  @!P0 SYNCS.PHASECHK.TRANS64 P0, [R0+URZ+0x58], R9 ;  /* 0x00005809000085a7 */ /* 0x000ee400080010ff */
[----:B---3--:R-:W-:Y:S05]  /*a580*/  @!P0 BRA `(.L_x_174) ;  /* 0xfffffffc00f08947 */ /* 0x008fea000383ffff */
[----:B------:R-:W-:Y:S05]  /*a590*/  BRA `(.L_x_175) ;  /* 0xffffffa800187947 */ /* 0x000fea000383ffff */
.L_x_93:
[----:B------:R-:W-:Y:S07]  /*a5a0*/  MOV R0, UR21 ;  /* 0x0000001500007c02 */ /* 0x000fee0008000f00 */
.L_x_176:
[----:B--2---:R2:W3:Y:S02]  /*a5b0*/  SYNCS.PHASECHK.TRANS64.TRYWAIT P0, [R0+URZ+0x60], R9 ;  /* 0x00006009000075a7 */ /* 0x0044e400080011ff */
[----:B---3--:R-:W-:Y:S05]  /*a5c0*/  @!P0 NANOSLEEP.SYNCS 0x989680 ;  /* 0x009896800000895d */ /* 0x008fea0003900000 */
[----:B------:R-:W3:Y:S02]  /*a5d0*/  @!P0 SYNCS.PHASECHK.TRANS64 P0, [R0+URZ+0x60], R9 ;  /* 0x00006009000085a7 */ /* 0x000ee400080010ff */
[----:B---3--:R-:W-:Y:S05]  /*a5e0*/  @!P0 BRA `(.L_x_176) ;  /* 0xfffffffc00f08947 */ /* 0x008fea000383ffff */
[----:B------:R-:W-:Y:S05]  /*a5f0*/  BRA `(.L_x_177) ;  /* 0xffffffa800747947 */ /* 0x000fea000383ffff */
.L_x_94:
[----:B------:R-:W-:Y:S07]  /*a600*/  MOV R0, UR21 ;  /* 0x0000001500007c02 */ /* 0x000fee0008000f00 */
.L_x_178:
[----:B--2---:R2:W3:Y:S02]  /*a610*/  SYNCS.PHASECHK.TRANS64.TRYWAIT P0, [R0+URZ+0x68], R9 ;  /* 0x00006809000075a7 */ /* 0x0044e400080011ff */
[----:B---3--:R-:W-:Y:S05]  /*a620*/  @!P0 NANOSLEEP.SYNCS 0x989680 ;  /* 0x009896800000895d */ /* 0x008fea0003900000 */
[----:B------:R-:W3:Y:S02]  /*a630*/  @!P0 SYNCS.PHASECHK.TRANS64 P0, [R0+URZ+0x68], R9 ;  /* 0x00006809000085a7 */ /* 0x000ee400080010ff */
[----:B---3--:R-:W-:Y:S05]  /*a640*/  @!P0 BRA `(.L_x_178) ;  /* 0xfffffffc00f08947 */ /* 0x008fea000383ffff */
[----:B------:R-:W-:Y:S05]  /*a650*/  BRA `(.L_x_179) ;  /* 0xffffffa800d07947 */ /* 0x000fea000383ffff */
.L_x_96:
[----:B------:R-:W-:-:S07]  /*a660*/  MOV R0, UR21 ;  /* 0x0000001500007c02 */ /* 0x000fce0008000f00 */
.L_x_180:
[----:B--2---:R2:W4:Y:S02]  /*a670*/  SYNCS.PHASECHK.TRANS64.TRYWAIT P0, [R0+URZ+0x50], R3 ;  /* 0x00005003000075a7 */ /* 0x00452400080011ff */
[----:B----4-:R-:W-:Y:S05]  /*a680*/  @!P0 NANOSLEEP.SYNCS 0x989680 ;  /* 0x009896800000895d */ /* 0x010fea0003900000 */
[----:B------:R-:W4:Y:S02]  /*a690*/  @!P0 SYNCS.PHASECHK.TRANS64 P0, [R0+URZ+0x50], R3 ;  /* 0x00005003000085a7 */ /* 0x000f2400080010ff */
[----:B----4-:R-:W-:Y:S05]  /*a6a0*/  @!P0 BRA `(.L_x_180) ;  /* 0xfffffffc00f08947 */ /* 0x010fea000383ffff */
[----:B------:R-:W-:Y:S05]  /*a6b0*/  BRA `(.L_x_181) ;  /* 0xffffffac005c7947 */ /* 0x000fea000383ffff */
.L_x_97:
[----:B--2---:R-:W-:-:S07]  /*a6c0*/  MOV R0, UR21 ;  /* 0x0000001500007c02 */ /* 0x004fce0008000f00 */
.L_x_182:
[----:B--2---:R2:W4:Y:S02]  /*a6d0*/  SYNCS.PHASECHK.TRANS64.TRYWAIT P0, [R0+URZ+0x58], R3 ;  /* 0x00005803000075a7 */ /* 0x00452400080011ff */
[----:B----4-:R-:W-:Y:S05]  /*a6e0*/  @!P0 NANOSLEEP.SYNCS 0x989680 ;  /* 0x009896800000895d */ /* 0x010fea0003900000 */
[----:B------:R-:W4:Y:S02]  /*a6f0*/  @!P0 SYNCS.PHASECHK.TRANS64 P0, [R0+URZ+0x58], R3 ;  /* 0x00005803000085a7 */ /* 0x000f2400080010ff */
[----:B----4-:R-:W-:Y:S05]  /*a700*/  @!P0 BRA `(.L_x_182) ;  /* 0xfffffffc00f08947 */ /* 0x010fea000383ffff */
[----:B------:R-:W-:Y:S05]  /*a710*/  BRA `(.L_x_183) ;  /* 0xffffffac004c7947 */ /* 0x000fea000383ffff */
.L_x_98:
[----:B--2---:R-:W-:-:S07]  /*a720*/  MOV R0, UR21 ;  /* 0x0000001500007c02 */ /* 0x004fce0008000f00 */
.L_x_184:
[----:B--2---:R2:W4:Y:S02]  /*a730*/  SYNCS.PHASECHK.TRANS64.TRYWAIT P0, [R0+URZ+0x60], R3 ;  /* 0x00006003000075a7 */ /* 0x00452400080011ff */
[----:B----4-:R-:W-:Y:S05]  /*a740*/  @!P0 NANOSLEEP.SYNCS 0x989680 ;  /* 0x009896800000895d */ /* 0x010fea0003900000 */
[----:B------:R-:W4:Y:S02]  /*a750*/  @!P0 SYNCS.PHASECHK.TRANS64 P0, [R0+URZ+0x60], R3 ;  /* 0x00006003000085a7 */ /* 0x000f2400080010ff */
[----:B----4-:R-:W-:Y:S05]  /*a760*/  @!P0 BRA `(.L_x_184) ;  /* 0xfffffffc00f08947 */ /* 0x010fea000383ffff */
[----:B------:R-:W-:Y:S05]  /*a770*/  BRA `(.L_x_185) ;  /* 0xffffffac003c7947 */ /* 0x000fea000383ffff */
.L_x_100:
[----:B-1----:R1:W2:Y:S02]  /*a780*/  SYNCS.PHASECHK.TRANS64.TRYWAIT P0, [R3+URZ+0x80], R0 ;  /* 0x00008000030075a7 */ /* 0x0022a400080011ff */
[----:B--2---:R-:W-:Y:S05]  /*a790*/  @!P0 NANOSLEEP.SYNCS 0x989680 ;  /* 0x009896800000895d */ /* 0x004fea0003900000 */
[----:B------:R-:W2:Y:S02]  /*a7a0*/  @!P0 SYNCS.PHASECHK.TRANS64 P0, [R3+URZ+0x80], R0 ;  /* 0x00008000030085a7 */ /* 0x000ea400080010ff */
[----:B--2---:R-:W-:Y:S05]  /*a7b0*/  @!P0 BRA `(.L_x_100) ;  /* 0xfffffffc00f08947 */ /* 0x004fea000383ffff */
[----:B------:R-:W-:Y:S05]  /*a7c0*/  BRA `(.L_x_186) ;  /* 0xffffffb000007947 */ /* 0x000fea000383ffff */
.L_x_111:
[----:B--2---:R2:W1:Y:S02]  /*a7d0*/  SYNCS.PHASECHK.TRANS64.TRYWAIT P1, [R5+URZ+0x30], R2 ;  /* 0x00003002050075a7 */ /* 0x00446400080211ff */
[----:B-1----:R-:W-:Y:S05]  /*a7e0*/  @!P1 NANOSLEEP.SYNCS 0x989680 ;  /* 0x009896800000995d */ /* 0x002fea0003900000 */
[----:B------:R-:W1:Y:S02]  /*a7f0*/  @!P1 SYNCS.PHASECHK.TRANS64 P1, [R5+URZ+0x30], R2 ;  /* 0x00003002050095a7 */ /* 0x000e6400080210ff */
[----:B-1----:R-:W-:Y:S05]  /*a800*/  @!P1 BRA `(.L_x_111) ;  /* 0xfffffffc00f09947 */ /* 0x002fea000383ffff */
[----:B------:R-:W-:Y:S05]  /*a810*/  BRA `(.L_x_110) ;  /* 0xffffffbc00747947 */ /* 0x000fea000383ffff */
.L_x_113:
[----:B-1----:R1:W4:Y:S02]  /*a820*/  SYNCS.PHASECHK.TRANS64.TRYWAIT P0, [R90+URZ+0xa0], R7 ;  /* 0x0000a0075a0075a7 */ /* 0x00232400080011ff */
[----:B----4-:R-:W-:Y:S05]  /*a830*/  @!P0 NANOSLEEP.SYNCS 0x989680 ;  /* 0x009896800000895d */ /* 0x010fea0003900000 */
[----:B------:R-:W4:Y:S02]  /*a840*/  @!P0 SYNCS.PHASECHK.TRANS64 P0, [R90+URZ+0xa0], R7 ;  /* 0x0000a0075a0085a7 */ /* 0x000f2400080010ff */
[----:B----4-:R-:W-:Y:S05]  /*a850*/  @!P0 BRA `(.L_x_113) ;  /* 0xfffffffc00f08947 */ /* 0x010fea000383ffff */
[----:B------:R-:W-:Y:S05]  /*a860*/  BRA `(.L_x_112) ;  /* 0xffffffbc00c47947 */ /* 0x000fea000383ffff */
.L_x_121:
[----:B---3--:R3:W4:Y:S02]  /*a870*/  SYNCS.PHASECHK.TRANS64.TRYWAIT P0, [R103+URZ+0x30], R4 ;  /* 0x00003004670075a7 */ /* 0x00872400080011ff */
[----:B----4-:R-:W-:Y:S05]  /*a880*/  @!P0 NANOSLEEP.SYNCS 0x989680 ;  /* 0x009896800000895d */ /* 0x010fea0003900000 */
[----:B------:R-:W4:Y:S02]  /*a890*/  @!P0 SYNCS.PHASECHK.TRANS64 P0, [R103+URZ+0x30], R4 ;  /* 0x00003004670085a7 */ /* 0x000f2400080010ff */
[----:B----4-:R-:W-:Y:S05]  /*a8a0*/  @!P0 BRA `(.L_x_121) ;  /* 0xfffffffc00f08947 */ /* 0x010fea000383ffff */
[----:B------:R-:W-:Y:S05]  /*a8b0*/  BRA `(.L_x_120) ;  /* 0xffffffc800cc7947 */ /* 0x000fea000383ffff */
.L_x_129:
[----:B---3--:R3:W4:Y:S02]  /*a8c0*/  SYNCS.PHASECHK.TRANS64.TRYWAIT P0, [R103+URZ+0x30], R4 ;  /* 0x00003004670075a7 */ /* 0x00872400080011ff */
[----:B----4-:R-:W-:Y:S05]  /*a8d0*/  @!P0 NANOSLEEP.SYNCS 0x989680 ;  /* 0x009896800000895d */ /* 0x010fea0003900000 */
[----:B------:R-:W4:Y:S02]  /*a8e0*/  @!P0 SYNCS.PHASECHK.TRANS64 P0, [R103+URZ+0x30], R4 ;  /* 0x00003004670085a7 */ /* 0x000f2400080010ff */
[----:B----4-:R-:W-:Y:S05]  /*a8f0*/  @!P0 BRA `(.L_x_129) ;  /* 0xfffffffc00f08947 */ /* 0x010fea000383ffff */
[----:B------:R-:W-:Y:S05]  /*a900*/  BRA `(.L_x_128) ;  /* 0xffffffd8001c7947 */ /* 0x000fea000383ffff */
.L_x_137:
[----:B---3--:R3:W4:Y:S02]  /*a910*/  SYNCS.PHASECHK.TRANS64.TRYWAIT P0, [R102+URZ+0x30], R3 ;  /* 0x00003003660075a7 */ /* 0x00872400080011ff */
[----:B----4-:R-:W-:Y:S05]  /*a920*/  @!P0 NANOSLEEP.SYNCS 0x989680 ;  /* 0x009896800000895d */ /* 0x010fea0003900000 */
[----:B------:R-:W4:Y:S02]  /*a930*/  @!P0 SYNCS.PHASECHK.TRANS64 P0, [R102+URZ+0x30], R3 ;  /* 0x00003003660085a7 */ /* 0x000f2400080010ff */
[----:B----4-:R-:W-:Y:S05]  /*a940*/  @!P0 BRA `(.L_x_137) ;  /* 0xfffffffc00f08947 */ /* 0x010fea000383ffff */
[----:B------:R-:W-:Y:S05]  /*a950*/  BRA `(.L_x_136) ;  /* 0xffffffe400747947 */ /* 0x000fea000383ffff */
        .weak           $__internal_0_$__cuda_sm10x_tcgen05_guardrail_trap_col_being_dealloced_not_returned_by_alloc
        .type           $__internal_0_$__cuda_sm10x_tcgen05_guardrail_trap_col_being_dealloced_not_returned_by_alloc,@function
        .size           $__internal_0_$__cuda_sm10x_tcgen05_guardrail_trap_col_being_dealloced_not_returned_by_alloc,($__internal_1_$__cuda_sm10x_tcgen05_guardrail_trap_phase_invalid_during_alloc - $__internal_0_$__cuda_sm10x_tcgen05_guardrail_trap_col_being_dealloced_not_returned_by_alloc)
$__internal_0_$__cuda_sm10x_tcgen05_guardrail_trap_col_being_dealloced_not_returned_by_alloc:
[----:B------:R-:W-:Y:S05]  /*a960*/  BPT.TRAP 0x1 ;  /* 0x000000040000795c */ /* 0x000fea0000300000 */
[----:B------:R-:W-:-:S04]  /*a970*/  HFMA2 R3, -RZ, RZ, 0, 0 ;  /* 0x00000000ff037431 */ /* 0x000fc800000001ff */
[----:B------:R-:W-:Y:S05]  /*a980*/  RET.REL.NODEC R2 `(_ZN7cutlass13device_kernelINS_4gemm6kernel13GemmUniversalIN4cute5tupleIJiiiiEEENS1_10collective13CollectiveMmaINS1_35MainloopSm100TmaUmmaWarpSpecializedILi3ELi2ELi4ENS5_IJNS4_1CILi2EEESB_NSA_ILi1EEEEEEEENS5_IJNSA_ILi128EEENSA_ILi256EEENSA_ILi32EEEEEENS_12float_e5m2_tENS5_IJlSC_lEEESJ_SK_NS4_8TiledMMAINS4_8MMA_AtomIJNS4_10MMA_TraitsINS4_25SM100_MMA_F8F6F4_2x1SM_SSEJSJ_SJ_fSF_SG_NS4_17integral_constantINS4_4UMMA5MajorELSR_0EEESS_NSP_INSQ_7ScaleInELST_0EEESU_EEEEEENS4_6LayoutINS5_IJSC_SC_SC_EEENS5_IJNSA_ILi0EEESZ_SZ_EEEEENS5_IJNS4_10UnderscoreES12_S12_EEEEENS4_28SM100_TMA_2SM_LOAD_MULTICASTENS4_14ComposedLayoutINS4_7SwizzleILi1ELi4ELi3EEENS4_18smem_ptr_flag_bitsILi8EEENSX_INS5_IJNSA_ILi8EEESH_EEENS5_IJSH_SC_EEEEEEEvNS4_8identityENS4_18SM100_TMA_2SM_LOADES1F_vS1G_EENS_8epilogue10collective18CollectiveEpilogueINS1J_23Sm100TmaWarpSpecializedILi4ELi2ELi32ELb0ELb0EEEJNS5_IJNSA_ILi64EEESG_SH_EEENS5_IJNSX_IS1O_SC_EENSX_INS5_IJSH_SB_EEENS5_IJSC_SF_EEEEEEEESJ_SK_SJ_SK_NS1J_6fusion15FusionCallbacksIS1N_NS1V_17LinearCombinationISJ_fSJ_fLNS_15FloatRoundStyleE2EEES1P_S1U_JEEENS4_5SM1004TMEM4LOAD26SM100_TMEM_LOAD_32dp32b32xENS4_13SM90_TMA_LOADES1F_NS4_39AutoVectorizingCopyWithAssumedAlignmentILi128EEENS4_14SM90_TMA_STOREES1F_S27_S27_EEEvvEEEEvNT_6ParamsE) ;  /* 0xffffff54029c7950 */ /* 0x000fea0003c3ffff */
        .weak           $__internal_1_$__cuda_sm10x_tcgen05_guardrail_trap_phase_invalid_during_alloc
        .type           $__internal_1_$__cuda_sm10x_tcgen05_guardrail_trap_phase_invalid_during_alloc,@function
        .size           $__internal_1_$__cuda_sm10x_tcgen05_guardrail_trap_phase_invalid_during_alloc,($__internal_2_$__cuda_sm10x_tcgen05_guardrail_trap_unallocated_columns_being_dealloced - $__internal_1_$__cuda_sm10x_tcgen05_guardrail_trap_phase_invalid_during_alloc)
$__internal_1_$__cuda_sm10x_tcgen05_guardrail_trap_phase_invalid_during_alloc:
[----:B------:R-:W-:Y:S05]  /*a990*/  BPT.TRAP 0x1 ;  /* 0x000000040000795c */ /* 0x000fea0000300000 */
[----:B------:R-:W-:-:S04]  /*a9a0*/  MOV R5, 0x0 ;  /* 0x0000000000057802 */ /* 0x000fc80000000f00 */
[----:B------:R-:W-:Y:S05]  /*a9b0*/  RET.REL.NODEC R4 `(_ZN7cutlass13device_kernelINS_4gemm6kernel13GemmUniversalIN4cute5tupleIJiiiiEEENS1_10collective13CollectiveMmaINS1_35MainloopSm100TmaUmmaWarpSpecializedILi3ELi2ELi4ENS5_IJNS4_1CILi2EEESB_NSA_ILi1EEEEEEEENS5_IJNSA_ILi128EEENSA_ILi256EEENSA_ILi32EEEEEENS_12float_e5m2_tENS5_IJlSC_lEEESJ_SK_NS4_8TiledMMAINS4_8MMA_AtomIJNS4_10MMA_TraitsINS4_25SM100_MMA_F8F6F4_2x1SM_SSEJSJ_SJ_fSF_SG_NS4_17integral_constantINS4_4UMMA5MajorELSR_0EEESS_NSP_INSQ_7ScaleInELST_0EEESU_EEEEEENS4_6LayoutINS5_IJSC_SC_SC_EEENS5_IJNSA_ILi0EEESZ_SZ_EEEEENS5_IJNS4_10UnderscoreES12_S12_EEEEENS4_28SM100_TMA_2SM_LOAD_MULTICASTENS4_14ComposedLayoutINS4_7SwizzleILi1ELi4ELi3EEENS4_18smem_ptr_flag_bitsILi8EEENSX_INS5_IJNSA_ILi8EEESH_EEENS5_IJSH_SC_EEEEEEEvNS4_8identityENS4_18SM100_TMA_2SM_LOADES1F_vS1G_EENS_8epilogue10collective18CollectiveEpilogueINS1J_23Sm100TmaWarpSpecializedILi4ELi2ELi32ELb0ELb0EEEJNS5_IJNSA_ILi64EEESG_SH_EEENS5_IJNSX_IS1O_SC_EENSX_INS5_IJSH_SB_EEENS5_IJSC_SF_EEEEEEEESJ_SK_SJ_SK_NS1J_6fusion15FusionCallbacksIS1N_NS1V_17LinearCombinationISJ_fSJ_fLNS_15FloatRoundStyleE2EEES1P_S1U_JEEENS4_5SM1004TMEM4LOAD26SM100_TMEM_LOAD_32dp32b32xENS4_13SM90_TMA_LOADES1F_NS4_39AutoVectorizingCopyWithAssumedAlignmentILi128EEENS4_14SM90_TMA_STOREES1F_S27_S27_EEEvvEEEEvNT_6ParamsE) ;  /* 0xffffff5404907950 */ /* 0x000fea0003c3ffff */
        .weak           $__internal_2_$__cuda_sm10x_tcgen05_guardrail_trap_unallocated_columns_being_dealloced
        .type           $__internal_2_$__cuda_sm10x_tcgen05_guardrail_trap_unallocated_columns_being_dealloced,@function
        .size           $__internal_2_$__cuda_sm10x_tcgen05_guardrail_trap_unallocated_columns_being_dealloced,(.L_x_188 - $__internal_2_$__cuda_sm10x_tcgen05_guardrail_trap_unallocated_columns_being_dealloced)
$__internal_2_$__cuda_sm10x_tcgen05_guardrail_trap_unallocated_columns_being_dealloced:
[----:B------:R-:W-:Y:S05]  /*a9c0*/  BPT.TRAP 0x1 ;  /* 0x000000040000795c */ /* 0x000fea0000300000 */
[----:B------:R-:W-:-:S04]  /*a9d0*/  HFMA2 R3, -RZ, RZ, 0, 0 ;  /* 0x00000000ff037431 */ /* 0x000fc800000001ff */
[----:B------:R-:W-:Y:S05]  /*a9e0*/  RET.REL.NODEC R2 `(_ZN7cutlass13device_kernelINS_4gemm6kernel13GemmUniversalIN4cute5tupleIJiiiiEEENS1_10collective13CollectiveMmaINS1_35MainloopSm100TmaUmmaWarpSpecializedILi3ELi2ELi4ENS5_IJNS4_1CILi2EEESB_NSA_ILi1EEEEEEEENS5_IJNSA_ILi128EEENSA_ILi256EEENSA_ILi32EEEEEENS_12float_e5m2_tENS5_IJlSC_lEEESJ_SK_NS4_8TiledMMAINS4_8MMA_AtomIJNS4_10MMA_TraitsINS4_25SM100_MMA_F8F6F4_2x1SM_SSEJSJ_SJ_fSF_SG_NS4_17integral_constantINS4_4UMMA5MajorELSR_0EEESS_NSP_INSQ_7ScaleInELST_0EEESU_EEEEEENS4_6LayoutINS5_IJSC_SC_SC_EEENS5_IJNSA_ILi0EEESZ_SZ_EEEEENS5_IJNS4_10UnderscoreES12_S12_EEEEENS4_28SM100_TMA_2SM_LOAD_MULTICASTENS4_14ComposedLayoutINS4_7SwizzleILi1ELi4ELi3EEENS4_18smem_ptr_flag_bitsILi8EEENSX_INS5_IJNSA_ILi8EEESH_EEENS5_IJSH_SC_EEEEEEEvNS4_8identityENS4_18SM100_TMA_2SM_LOADES1F_vS1G_EENS_8epilogue10collective18CollectiveEpilogueINS1J_23Sm100TmaWarpSpecializedILi4ELi2ELi32ELb0ELb0EEEJNS5_IJNSA_ILi64EEESG_SH_EEENS5_IJNSX_IS1O_SC_EENSX_INS5_IJSH_SB_EEENS5_IJSC_SF_EEEEEEEESJ_SK_SJ_SK_NS1J_6fusion15FusionCallbacksIS1N_NS1V_17LinearCombinationISJ_fSJ_fLNS_15FloatRoundStyleE2EEES1P_S1U_JEEENS4_5SM1004TMEM4LOAD26SM100_TMEM_LOAD_32dp32b32xENS4_13SM90_TMA_LOADES1F_NS4_39AutoVectorizingCopyWithAssumedAlignmentILi128EEENS4_14SM90_TMA_STOREES1F_S27_S27_EEEvvEEEEvNT_6ParamsE) ;  /* 0xffffff5402847950 */ /* 0x000fea0003c3ffff */
.L_x_187:
[----:B------:R-:W-:-:S00]  /*a9f0*/  BRA `(.L_x_187) ;  /* 0xfffffffc00fc7947 */ /* 0x000fc0000383ffff */
[----:B------:R-:W-:-:S00]  /*aa00*/  NOP ;  /* 0x0000000000007918 */ /* 0x000fc00000000000 */
[----:B------:R-:W-:-:S00]  /*aa10*/  NOP ;  /* 0x0000000000007918 */ /* 0x000fc00000000000 */
[----:B------:R-:W-:-:S00]  /*aa20*/  NOP ;  /* 0x0000000000007918 */ /* 0x000fc00000000000 */
[----:B------:R-:W-:-:S00]  /*aa30*/  NOP ;  /* 0x0000000000007918 */ /* 0x000fc00000000000 */
[----:B------:R-:W-:-:S00]  /*aa40*/  NOP ;  /* 0x0000000000007918 */ /* 0x000fc00000000000 */
[----:B------:R-:W-:-:S00]  /*aa50*/  NOP ;  /* 0x0000000000007918 */ /* 0x000fc00000000000 */
[----:B------:R-:W-:-:S00]  /*aa60*/  NOP ;  /* 0x0000000000007918 */ /* 0x000fc00000000000 */
[----:B------:R-:W-:-:S00]  /*aa70*/  NOP ;  /* 0x0000000000007918 */ /* 0x000fc00000000000 */
.L_x_188:


//--------------------- .nv.global.init           --------------------------
	.section	.nv.global.init,"aw",@progbits
.nv.global.init:
	.type		$str$27,@object
	.size		$str$27,($str$28 - $str$27)
$str$27:
        /*0000*/ 	.byte	0x28, 0x61, 0x64, 0x64, 0x72, 0x65, 0x73, 0x73, 0x20, 0x26, 0x20, 0x6d, 0x61, 0x73, 0x6b, 0x29
        /*0010*/ 	.byte	0x20, 0x3d, 0x3d, 0x20, 0x30, 0x00
	.type		$str$28,@object
	.size		$str$28,($str$26 - $str$28)
$str$28:
        /*0016*/ 	.byte	0x2f, 0x74, 0x6d, 0x70, 0x2f, 0x63, 0x75, 0x74, 0x6c, 0x61, 0x73, 0x73, 0x5f, 0x73, 0x77, 0x65
        /*0026*/ 	.byte	0x65, 0x70, 0x5f, 0x73, 0x72, 0x63, 0x2f, 0x69, 0x6e, 0x63, 0x6c, 0x75, 0x64, 0x65, 0x2f, 0x63
        /*0036*/ 	.byte	0x75, 0x74, 0x65, 0x2f, 0x70, 0x6f, 0x69, 0x6e, 0x74, 0x65, 0x72, 0x5f, 0x66, 0x6c, 0x61, 0x67
        /*0046*/ 	.byte	0x67, 0x65, 0x64, 0x2e, 0x68, 0x70, 0x70, 0x00
	.type		$str$26,@object
	.size		$str$26,($str$25 - $str$26)
$str$26:
        /*004e*/ 	.byte	0x2f, 0x74, 0x6d, 0x70, 0x2f, 0x63, 0x75, 0x74, 0x6c, 0x61, 0x73, 0x73, 0x5f, 0x73, 0x77, 0x65
        /*005e*/ 	.byte	0x65, 0x70, 0x5f, 0x73, 0x72, 0x63, 0x2f, 0x69, 0x6e, 0x63, 0x6c, 0x75, 0x64, 0x65, 0x2f, 0x63
        /*006e*/ 	.byte	0x75, 0x74, 0x65, 0x2f, 0x61, 0x74, 0x6f, 0x6d, 0x2f, 0x63, 0x6f, 0x70, 0x79, 0x5f, 0x74, 0x72
        /*007e*/ 	.byte	0x61, 0x69, 0x74, 0x73, 0x5f, 0x73, 0x6d, 0x31, 0x30, 0x30, 0x2e, 0x68, 0x70, 0x70, 0x00
	.type		$str$25,@object
	.size		$str$25,(__unnamed_1 - $str$25)
$str$25:
        /*008d*/ 	.byte	0x28, 0x28, 0x75, 0x69, 0x6e, 0x74, 0x33, 0x32, 0x5f, 0x74, 0x28, 0x74, 0x68, 0x72, 0x65, 0x61
        /*009d*/ 	.byte	0x64, 0x49, 0x64, 0x78, 0x2e, 0x78, 0x29, 0x20, 0x2f, 0x20, 0x33, 0x32, 0x29, 0x20, 0x25, 0x20
        /*00ad*/ 	.byte	0x34, 0x29, 0x20, 0x3d, 0x3d, 0x20, 0x28, 0x28, 0x28, 0x74, 0x6d, 0x65, 0x6d, 0x5f, 0x61, 0x64
        /*00bd*/ 	.byte	0x64, 0x72, 0x20, 0x3e, 0x3e, 0x20, 0x31, 0x36, 0x29, 0x20, 0x2f, 0x20, 0x33, 0x32, 0x29, 0x20
        /*00cd*/ 	.byte	0x25, 0x20, 0x34, 0x29, 0x00
	.type		__unnamed_1,@object
	.size		__unnamed_1,(__unnamed_2 - __unnamed_1)
__unnamed_1:
        /*00d2*/ 	.byte	0x61, 0x75, 0x74, 0x6f, 0x20, 0x63, 0x75, 0x74, 0x65, 0x3a, 0x3a, 0x61, 0x73, 0x5f, 0x70, 0x6f
        /* <DEDUP_REMOVED lines=24> */
        /*0262*/ 	.byte	0x3a, 0x3a, 0x43, 0x3c, 0x34, 0x30, 0x39, 0x36, 0x3e, 0x3e, 0x3e, 0x3e, 0x5d, 0x00
	.type		__unnamed_2,@object
	.size		__unnamed_2,(__unnamed_3 - __unnamed_2)
__unnamed_2:
        /* <DEDUP_REMOVED lines=26> */
	.type		__unnamed_3,@object
	.size		__unnamed_3,(.L_3 - __unnamed_3)
__unnamed_3:
        /* <DEDUP_REMOVED lines=40> */
        /*068e*/ 	.byte	0x74, 0x65, 0x3a, 0x3a, 0x43, 0x3c, 0x30, 0x3e, 0x3e, 0x3e, 0x3e, 0x5d, 0x00
.L_3:


//--------------------- .nv.shared._ZN7cutlass13device_kernelINS_4gemm6kernel13GemmUniversalIN4cute5tupleIJiiiiEEENS1_10collective13CollectiveMmaINS1_35MainloopSm100TmaUmmaWarpSpecializedILi3ELi2ELi4ENS5_IJNS4_1CILi2EEESB_NSA_ILi1EEEEEEEENS5_IJNSA_ILi128EEENSA_ILi256EEENSA_ILi32EEEEEENS_12float_e5m2_tENS5_IJlSC_lEEESJ_SK_NS4_8TiledMMAINS4_8MMA_AtomIJNS4_10MMA_TraitsINS4_25SM100_MMA_F8F6F4_2x1SM_SSEJSJ_SJ_fSF_SG_NS4_17integral_constantINS4_4UMMA5MajorELSR_0EEESS_NSP_INSQ_7ScaleInELST_0EEESU_EEEEEENS4_6LayoutINS5_IJSC_SC_SC_EEENS5_IJNSA_ILi0EEESZ_SZ_EEEEENS5_IJNS4_10UnderscoreES12_S12_EEEEENS4_28SM100_TMA_2SM_LOAD_MULTICASTENS4_14ComposedLayoutINS4_7SwizzleILi1ELi4ELi3EEENS4_18smem_ptr_flag_bitsILi8EEENSX_INS5_IJNSA_ILi8EEESH_EEENS5_IJSH_SC_EEEEEEEvNS4_8identityENS4_18SM100_TMA_2SM_LOADES1F_vS1G_EENS_8epilogue10collective18CollectiveEpilogueINS1J_23Sm100TmaWarpSpecializedILi4ELi2ELi32ELb0ELb0EEEJNS5_IJNSA_ILi64EEESG_SH_EEENS5_IJNSX_IS1O_SC_EENSX_INS5_IJSH_SB_EEENS5_IJSC_SF_EEEEEEEESJ_SK_SJ_SK_NS1J_6fusion15FusionCallbacksIS1N_NS1V_17LinearCombinationISJ_fSJ_fLNS_15FloatRoundStyleE2EEES1P_S1U_JEEENS4_5SM1004TMEM4LOAD26SM100_TMEM_LOAD_32dp32b32xENS4_13SM90_TMA_LOADES1F_NS4_39AutoVectorizingCopyWithAssumedAlignmentILi128EEENS4_14SM90_TMA_STOREES1F_S27_S27_EEEvvEEEEvNT_6ParamsE --------------------------
	.section	.nv.shared._ZN7cutlass13device_kernelINS_4gemm6kernel13GemmUniversalIN4cute5tupleIJiiiiEEENS1_10collective13CollectiveMmaINS1_35MainloopSm100TmaUmmaWarpSpecializedILi3ELi2ELi4ENS5_IJNS4_1CILi2EEESB_NSA_ILi1EEEEEEEENS5_IJNSA_ILi128EEENSA_ILi256EEENSA_ILi32EEEEEENS_12float_e5m2_tENS5_IJlSC_lEEESJ_SK_NS4_8TiledMMAINS4_8MMA_AtomIJNS4_10MMA_TraitsINS4_25SM100_MMA_F8F6F4_2x1SM_SSEJSJ_SJ_fSF_SG_NS4_17integral_constantINS4_4UMMA5MajorELSR_0EEESS_NSP_INSQ_7ScaleInELST_0EEESU_EEEEEENS4_6LayoutINS5_IJSC_SC_SC_EEENS5_IJNSA_ILi0EEESZ_SZ_EEEEENS5_IJNS4_10UnderscoreES12_S12_EEEEENS4_28SM100_TMA_2SM_LOAD_MULTICASTENS4_14ComposedLayoutINS4_7SwizzleILi1ELi4ELi3EEENS4_18smem_ptr_flag_bitsILi8EEENSX_INS5_IJNSA_ILi8EEESH_EEENS5_IJSH_SC_EEEEEEEvNS4_8identityENS4_18SM100_TMA_2SM_LOADES1F_vS1G_EENS_8epilogue10collective18CollectiveEpilogueINS1J_23Sm100TmaWarpSpecializedILi4ELi2ELi32ELb0ELb0EEEJNS5_IJNSA_ILi64EEESG_SH_EEENS5_IJNSX_IS1O_SC_EENSX_INS5_IJSH_SB_EEENS5_IJSC_SF_EEEEEEEESJ_SK_SJ_SK_NS1J_6fusion15FusionCallbacksIS1N_NS1V_17LinearCombinationISJ_fSJ_fLNS_15FloatRoundStyleE2EEES1P_S1U_JEEENS4_5SM1004TMEM4LOAD26SM100_TMEM_LOAD_32dp32b32xENS4_13SM90_TMA_LOADES1F_NS4_39AutoVectorizingCopyWithAssumedAlignmentILi128EEENS4_14SM90_TMA_STOREES1F_S27_S27_EEEvvEEEEvNT_6ParamsE,"aw",@nobits
	.sectionflags	@""
	.align	16
	.zero		1024


//--------------------- .nv.shared.reserved.0     --------------------------
	.section	.nv.shared.reserved.0,"aw",@nobits
	.weak		__nv_reservedSMEM_offset_0_alias
	.size		__nv_reservedSMEM_offset_0_alias, 0, 64
	.other		__nv_reservedSMEM_offset_0_alias,@"STO_CUDA_RESERVED_SHARED STV_DEFAULT"
__nv_reservedSMEM_offset_0_alias:
	.zero		0
.nv.shared.reserved.0:
	.zero		64
	.weak		__nv_reservedSMEM_tcgen05_partition
	.type		__nv_reservedSMEM_tcgen05_partition,@object
	.size		__nv_reservedSMEM_tcgen05_partition,(.L_0 - __nv_reservedSMEM_tcgen05_partition)
__nv_reservedSMEM_tcgen05_partition:
	.zero		32
.L_0:


//--------------------- .nv.global                --------------------------
	.section	.nv.global,"aw",@nobits
.nv.global:
	.type		_ZN39_INTERNAL_9e1c49cf_4_k_cu_600609eb_92474cute1_E,@object
	.size		_ZN39_INTERNAL_9e1c49cf_4_k_cu_600609eb_92474cute1_E,(_ZN39_INTERNAL_9e1c49cf_4_k_cu_600609eb_92474cuda3std3__45__cpo6cbeginE - _ZN39_INTERNAL_9e1c49cf_4_k_cu_600609eb_92474cute1_E)
_ZN39_INTERNAL_9e1c49cf_4_k_cu_600609eb_92474cute1_E:
	.zero		1
	.type		_ZN39_INTERNAL_9e1c49cf_4_k_cu_600609eb_92474cuda3std3__45__cpo6cbeginE,@object
	.size		_ZN39_INTERNAL_9e1c49cf_4_k_cu_600609eb_92474cuda3std3__45__cpo6cbeginE,(_ZN39_INTERNAL_9e1c49cf_4_k_cu_600609eb_92474cuda3std3__48in_placeE - _ZN39_INTERNAL_9e1c49cf_4_k_cu_600609eb_92474cuda3std3__45__cpo6cbeginE)
_ZN39_INTERNAL_9e1c49cf_4_k_cu_600609eb_92474cuda3std3__45__cpo6cbeginE:
	.zero		1
	.type		_ZN39_INTERNAL_9e1c49cf_4_k_cu_600609eb_92474cuda3std3__48in_placeE,@object
	.size		_ZN39_INTERNAL_9e1c49cf_4_k_cu_600609eb_92474cuda3std3__48in_placeE,(_ZN39_INTERNAL_9e1c49cf_4_k_cu_600609eb_92474cuda3std6ranges3__45__cpo9iter_moveE - _ZN39_INTERNAL_9e1c49cf_4_k_cu_600609eb_92474cuda3std3__48in_placeE)
_ZN39_INTERNAL_9e1c49cf_4_k_cu_600609eb_92474cuda3std3__48in_placeE:
	.zero		1
	.type		_ZN39_INTERNAL_9e1c49cf_4_k_cu_600609eb_92474cuda3std6ranges3__45__cpo9iter_moveE,@object
	.size		_ZN39_INTERNAL_9e1c49cf_4_k_cu_600609eb_92474cuda3std6ranges3__45__cpo9iter_moveE,(_ZN39_INTERNAL_9e1c49cf_4_k_cu_600609eb_92474cuda3std3__45__cpo5beginE - _ZN39_INTERNAL_9e1c49cf_4_k_cu_600609eb_92474cuda3std6ranges3__45__cpo9iter_moveE)
_ZN39_INTERNAL_9e1c49cf_4_k_cu_600609eb_92474cuda3std6ranges3__45__cpo9iter_moveE:
	.zero		1
	.type		_ZN39_INTERNAL_9e1c49cf_4_k_cu_600609eb_92474cuda3std3__45__cpo5beginE,@object
	.size		_ZN39_INTERNAL_9e1c49cf_4_k_cu_600609eb_92474cuda3std3__45__cpo5beginE,(_ZN39_INTERNAL_9e1c49cf_4_k_cu_600609eb_92474cuda3std3__441_GLOBAL__N__9e1c49cf_4_k_cu_600609eb_92476ignoreE - _ZN39_INTERNAL_9e1c49cf_4_k_cu_600609eb_92474cuda3std3__45__cpo5beginE)
_ZN39_INTERNAL_9e1c49cf_4_k_cu_600609eb_92474cuda3std3__45__cpo5beginE:
	.zero		1
	.type		_ZN39_INTERNAL_9e1c49cf_4_k_cu_600609eb_92474cuda3std3__441_GLOBAL__N__9e1c49cf_4_k_cu_600609eb_92476ignoreE,@object
	.size		_ZN39_INTERNAL_9e1c49cf_4_k_cu_600609eb_92474cuda3std3__441_GLOBAL__N__9e1c49cf_4_k_cu_600609eb_92476ignoreE,(_ZN39_INTERNAL_9e1c49cf_4_k_cu_600609eb_92474cute7productE - _ZN39_INTERNAL_9e1c49cf_4_k_cu_600609eb_92474cuda3std3__441_GLOBAL__N__9e1c49cf_4_k_cu_600609eb_92476ignoreE)
_ZN39_INTERNAL_9e1c49cf_4_k_cu_600609eb_92474cuda3std3__441_GLOBAL__N__9e1c49cf_4_k_cu_600609eb_92476ignoreE:
	.zero		1
	.type		_ZN39_INTERNAL_9e1c49cf_4_k_cu_600609eb_92474cute7productE,@object
	.size		_ZN39_INTERNAL_9e1c49cf_4_k_cu_600609eb_92474cute7productE,(_ZN39_INTERNAL_9e1c49cf_4_k_cu_600609eb_92474cuda3std3__45__cpo3endE - _ZN39_INTERNAL_9e1c49cf_4_k_cu_600609eb_92474cute7productE)
_ZN39_INTERNAL_9e1c49cf_4_k_cu_600609eb_92474cute7productE:
	.zero		1
	.type		_ZN39_INTERNAL_9e1c49cf_4_k_cu_600609eb_92474cuda3std3__45__cpo3endE,@object
	.size		_ZN39_INTERNAL_9e1c49cf_4_k_cu_600609eb_92474cuda3std3__45__cpo3endE,(_ZN39_INTERNAL_9e1c49cf_4_k_cu_600609eb_92474cuda3std3__419piecewise_constructE - _ZN39_INTERNAL_9e1c49cf_4_k_cu_600609eb_92474cuda3std3__45__cpo3endE)
_ZN39_INTERNAL_9e1c49cf_4_k_cu_600609eb_92474cuda3std3__45__cpo3endE:
	.zero		1
	.type		_ZN39_INTERNAL_9e1c49cf_4_k_cu_600609eb_92474cuda3std3__419piecewise_constructE,@object
	.size		_ZN39_INTERNAL_9e1c49cf_4_k_cu_600609eb_92474cuda3std3__419piecewise_constructE,(_ZN39_INTERNAL_9e1c49cf_4_k_cu_600609eb_92474cuda3std3__45__cpo4cendE - _ZN39_INTERNAL_9e1c49cf_4_k_cu_600609eb_92474cuda3std3__419piecewise_constructE)
_ZN39_INTERNAL_9e1c49cf_4_k_cu_600609eb_92474cuda3std3__419piecewise_constructE:
	.zero		1
	.type		_ZN39_INTERNAL_9e1c49cf_4_k_cu_600609eb_92474cuda3std3__45__cpo4cendE,@object
	.size		_ZN39_INTERNAL_9e1c49cf_4_k_cu_600609eb_92474cuda3std3__45__cpo4cendE,(_ZN39_INTERNAL_9e1c49cf_4_k_cu_600609eb_92474cuda3std6ranges3__45__cpo4swapE - _ZN39_INTERNAL_9e1c49cf_4_k_cu_600609eb_92474cuda3std3__45__cpo4cendE)
_ZN39_INTERNAL_9e1c49cf_4_k_cu_600609eb_92474cuda3std3__45__cpo4cendE:
	.zero		1
	.type		_ZN39_INTERNAL_9e1c49cf_4_k_cu_600609eb_92474cuda3std6ranges3__45__cpo4swapE,@object
	.size		_ZN39_INTERNAL_9e1c49cf_4_k_cu_600609eb_92474cuda3std6ranges3__45__cpo4swapE,(.L_11 - _ZN39_INTERNAL_9e1c49cf_4_k_cu_600609eb_92474cuda3std6ranges3__45__cpo4swapE)
_ZN39_INTERNAL_9e1c49cf_4_k_cu_600609eb_92474cuda3std6ranges3__45__cpo4swapE:
	.zero		1
.L_11:


//--------------------- .nv.constant0._ZN7cutlass13device_kernelINS_4gemm6kernel13GemmUniversalIN4cute5tupleIJiiiiEEENS1_10collective13CollectiveMmaINS1_35MainloopSm100TmaUmmaWarpSpecializedILi3ELi2ELi4ENS5_IJNS4_1CILi2EEESB_NSA_ILi1EEEEEEEENS5_IJNSA_ILi128EEENSA_ILi256EEENSA_ILi32EEEEEENS_12float_e5m2_tENS5_IJlSC_lEEESJ_SK_NS4_8TiledMMAINS4_8MMA_AtomIJNS4_10MMA_TraitsINS4_25SM100_MMA_F8F6F4_2x1SM_SSEJSJ_SJ_fSF_SG_NS4_17integral_constantINS4_4UMMA5MajorELSR_0EEESS_NSP_INSQ_7ScaleInELST_0EEESU_EEEEEENS4_6LayoutINS5_IJSC_SC_SC_EEENS5_IJNSA_ILi0EEESZ_SZ_EEEEENS5_IJNS4_10UnderscoreES12_S12_EEEEENS4_28SM100_TMA_2SM_LOAD_MULTICASTENS4_14ComposedLayoutINS4_7SwizzleILi1ELi4ELi3EEENS4_18smem_ptr_flag_bitsILi8EEENSX_INS5_IJNSA_ILi8EEESH_EEENS5_IJSH_SC_EEEEEEEvNS4_8identityENS4_18SM100_TMA_2SM_LOADES1F_vS1G_EENS_8epilogue10collective18CollectiveEpilogueINS1J_23Sm100TmaWarpSpecializedILi4ELi2ELi32ELb0ELb0EEEJNS5_IJNSA_ILi64EEESG_SH_EEENS5_IJNSX_IS1O_SC_EENSX_INS5_IJSH_SB_EEENS5_IJSC_SF_EEEEEEEESJ_SK_SJ_SK_NS1J_6fusion15FusionCallbacksIS1N_NS1V_17LinearCombinationISJ_fSJ_fLNS_15FloatRoundStyleE2EEES1P_S1U_JEEENS4_5SM1004TMEM4LOAD26SM100_TMEM_LOAD_32dp32b32xENS4_13SM90_TMA_LOADES1F_NS4_39AutoVectorizingCopyWithAssumedAlignmentILi128EEENS4_14SM90_TMA_STOREES1F_S27_S27_EEEvvEEEEvNT_6ParamsE --------------------------
	.section	.nv.constant0._ZN7cutlass13device_kernelINS_4gemm6kernel13GemmUniversalIN4cute5tupleIJiiiiEEENS1_10collective13CollectiveMmaINS1_35MainloopSm100TmaUmmaWarpSpecializedILi3ELi2ELi4ENS5_IJNS4_1CILi2EEESB_NSA_ILi1EEEEEEEENS5_IJNSA_ILi128EEENSA_ILi256EEENSA_ILi32EEEEEENS_12float_e5m2_tENS5_IJlSC_lEEESJ_SK_NS4_8TiledMMAINS4_8MMA_AtomIJNS4_10MMA_TraitsINS4_25SM100_MMA_F8F6F4_2x1SM_SSEJSJ_SJ_fSF_SG_NS4_17integral_constantINS4_4UMMA5MajorELSR_0EEESS_NSP_INSQ_7ScaleInELST_0EEESU_EEEEEENS4_6LayoutINS5_IJSC_SC_SC_EEENS5_IJNSA_ILi0EEESZ_SZ_EEEEENS5_IJNS4_10UnderscoreES12_S12_EEEEENS4_28SM100_TMA_2SM_LOAD_MULTICASTENS4_14ComposedLayoutINS4_7SwizzleILi1ELi4ELi3EEENS4_18smem_ptr_flag_bitsILi8EEENSX_INS5_IJNSA_ILi8EEESH_EEENS5_IJSH_SC_EEEEEEEvNS4_8identityENS4_18SM100_TMA_2SM_LOADES1F_vS1G_EENS_8epilogue10collective18CollectiveEpilogueINS1J_23Sm100TmaWarpSpecializedILi4ELi2ELi32ELb0ELb0EEEJNS5_IJNSA_ILi64EEESG_SH_EEENS5_IJNSX_IS1O_SC_EENSX_INS5_IJSH_SB_EEENS5_IJSC_SF_EEEEEEEESJ_SK_SJ_SK_NS1J_6fusion15FusionCallbacksIS1N_NS1V_17LinearCombinationISJ_fSJ_fLNS_15FloatRoundStyleE2EEES1P_S1U_JEEENS4_5SM1004TMEM4LOAD26SM100_TMEM_LOAD_32dp32b32xENS4_13SM90_TMA_LOADES1F_NS4_39AutoVectorizingCopyWithAssumedAlignmentILi128EEENS4_14SM90_TMA_STOREES1F_S27_S27_EEEvvEEEEvNT_6ParamsE,"a",@progbits
	.sectionflags	@""
	.align	4
.nv.constant0._ZN7cutlass13device_kernelINS_4gemm6kernel13GemmUniversalIN4cute5tupleIJiiiiEEENS1_10collective13CollectiveMmaINS1_35MainloopSm100TmaUmmaWarpSpecializedILi3ELi2ELi4ENS5_IJNS4_1CILi2EEESB_NSA_ILi1EEEEEEEENS5_IJNSA_ILi128EEENSA_ILi256EEENSA_ILi32EEEEEENS_12float_e5m2_tENS5_IJlSC_lEEESJ_SK_NS4_8TiledMMAINS4_8MMA_AtomIJNS4_10MMA_TraitsINS4_25SM100_MMA_F8F6F4_2x1SM_SSEJSJ_SJ_fSF_SG_NS4_17integral_constantINS4_4UMMA5MajorELSR_0EEESS_NSP_INSQ_7ScaleInELST_0EEESU_EEEEEENS4_6LayoutINS5_IJSC_SC_SC_EEENS5_IJNSA_ILi0EEESZ_SZ_EEEEENS5_IJNS4_10UnderscoreES12_S12_EEEEENS4_28SM100_TMA_2SM_LOAD_MULTICASTENS4_14ComposedLayoutINS4_7SwizzleILi1ELi4ELi3EEENS4_18smem_ptr_flag_bitsILi8EEENSX_INS5_IJNSA_ILi8EEESH_EEENS5_IJSH_SC_EEEEEEEvNS4_8identityENS4_18SM100_TMA_2SM_LOADES1F_vS1G_EENS_8epilogue10collective18CollectiveEpilogueINS1J_23Sm100TmaWarpSpecializedILi4ELi2ELi32ELb0ELb0EEEJNS5_IJNSA_ILi64EEESG_SH_EEENS5_IJNSX_IS1O_SC_EENSX_INS5_IJSH_SB_EEENS5_IJSC_SF_EEEEEEEESJ_SK_SJ_SK_NS1J_6fusion15FusionCallbacksIS1N_NS1V_17LinearCombinationISJ_fSJ_fLNS_15FloatRoundStyleE2EEES1P_S1U_JEEENS4_5SM1004TMEM4LOAD26SM100_TMEM_LOAD_32dp32b32xENS4_13SM90_TMA_LOADES1F_NS4_39AutoVectorizingCopyWithAssumedAlignmentILi128EEENS4_14SM90_TMA_STOREES1F_S27_S27_EEEvvEEEEvNT_6ParamsE:
	.zero		2944


//--------------------- SYMBOLS --------------------------

	.type		.nv.reservedSmem.offset0,@object
	.size		.nv.reservedSmem.offset0,0x4
	.type		.nv.reservedSmem.cap,@object
	.size		.nv.reservedSmem.cap,0x4
	.type		__assertfail,@function
